	.target	sm_90a

	.elftype	@"ET_EXEC"


//--------------------- .note.nv.tkinfo           --------------------------
	.section	.note.nv.tkinfo,"",@"SHT_NOTE"
	.sectionflags	@"SHF_NOTE_NV_TKINFO"
	.tkinfo
        /*0018*/ 	.word	0x00000002
        /*0030*/ 	.string	""
        /*0030*/ 	.string	"ptxas"
        /*0030*/ 	.string	"Cuda compilation tools, release 13.0, V13.0.88"
        /*0030*/ 	.string	"Build cuda_13.0.r13.0/compiler.36424714_0"
        /*0030*/ 	.string	"-arch sm_90a -m 64 "



//--------------------- .note.nv.cuinfo           --------------------------
	.section	.note.nv.cuinfo,"",@"SHT_NOTE"
	.sectionflags	@"SHF_NOTE_NV_CUINFO"
        /*0018*/ 	.short	0x0002
        /*001a*/ 	.short	0x005a
        /*001c*/ 	.short	0x0082
	.zero		2


//--------------------- .nv.info                  --------------------------
	.section	.nv.info,"",@"SHT_CUDA_INFO"
	.align	4


	//----- nvinfo : EIATTR_REGCOUNT
	.align		4
        /*0000*/ 	.byte	0x04, 0x2f
        /*0002*/ 	.short	(.L_15 - .L_14)
	.align		4
.L_14:
        /*0004*/ 	.word	index@(_ZN7cutlass13device_kernelINS_4gemm6kernel13GemmUniversalIN4cute5tupleIJiiiiEEENS1_10collective13CollectiveMmaINS1_34MainloopSm90TmaGmmaWarpSpecializedILi37ENS5_IJNS4_1CILi1EEESB_SB_EEENS1_32KernelTmaWarpSpecializedPingpongEEENS5_IJNSA_ILi64EEENSA_ILi128EEENSA_ILi16EEEEEENS_10bfloat16_tENS5_IJlSB_lEEESJ_SK_NS4_8TiledMMAINS4_8MMA_AtomIJNS4_4SM904GMMA28MMA_64x128x16_F32BF16BF16_SSILNSO_5MajorE0ELSQ_0ELNSO_7ScaleInE1ELSR_1EEEEEENS4_6LayoutISC_NS5_IJNSA_ILi0EEESV_SV_EEEEENS5_IJNS4_10UnderscoreESY_SY_EEEEENS4_13SM90_TMA_LOADENS4_14ComposedLayoutINS4_7SwizzleILi1ELi4ELi3EEENS4_18smem_ptr_flag_bitsILi16EEENSU_INS5_IJNSA_ILi8EEESH_EEENS5_IJSH_SB_EEEEEEEvNS4_8identityES11_S1B_vS1C_EENS_8epilogue10collective6detail29Sm90TmaWarpSpecializedAdapterINS1F_15DefaultEpilogueISJ_SK_SK_NS1E_6thread17LinearCombinationISJ_Li1EffLNS1J_9ScaleType4KindE0ELNS_15FloatRoundStyleE2ESJ_EENS1_15EpilogueDefaultEEEEEvvEEEEvNT_6ParamsE)
        /*0008*/ 	.word	0x000000a8


	//----- nvinfo : EIATTR_FRAME_SIZE
	.align		4
.L_15:
        /*000c*/ 	.byte	0x04, 0x11
        /*000e*/ 	.short	(.L_17 - .L_16)
	.align		4
.L_16:
        /*0010*/ 	.word	index@(_ZN7cutlass13device_kernelINS_4gemm6kernel13GemmUniversalIN4cute5tupleIJiiiiEEENS1_10collective13CollectiveMmaINS1_34MainloopSm90TmaGmmaWarpSpecializedILi37ENS5_IJNS4_1CILi1EEESB_SB_EEENS1_32KernelTmaWarpSpecializedPingpongEEENS5_IJNSA_ILi64EEENSA_ILi128EEENSA_ILi16EEEEEENS_10bfloat16_tENS5_IJlSB_lEEESJ_SK_NS4_8TiledMMAINS4_8MMA_AtomIJNS4_4SM904GMMA28MMA_64x128x16_F32BF16BF16_SSILNSO_5MajorE0ELSQ_0ELNSO_7ScaleInE1ELSR_1EEEEEENS4_6LayoutISC_NS5_IJNSA_ILi0EEESV_SV_EEEEENS5_IJNS4_10UnderscoreESY_SY_EEEEENS4_13SM90_TMA_LOADENS4_14ComposedLayoutINS4_7SwizzleILi1ELi4ELi3EEENS4_18smem_ptr_flag_bitsILi16EEENSU_INS5_IJNSA_ILi8EEESH_EEENS5_IJSH_SB_EEEEEEEvNS4_8identityES11_S1B_vS1C_EENS_8epilogue10collective6detail29Sm90TmaWarpSpecializedAdapterINS1F_15DefaultEpilogueISJ_SK_SK_NS1E_6thread17LinearCombinationISJ_Li1EffLNS1J_9ScaleType4KindE0ELNS_15FloatRoundStyleE2ESJ_EENS1_15EpilogueDefaultEEEEEvvEEEEvNT_6ParamsE)
        /*0014*/ 	.word	0x00000008


	//----- nvinfo : EIATTR_MIN_STACK_SIZE
	.align		4
.L_17:
        /*0018*/ 	.byte	0x04, 0x12
        /*001a*/ 	.short	(.L_19 - .L_18)
	.align		4
.L_18:
        /*001c*/ 	.word	index@(_ZN7cutlass13device_kernelINS_4gemm6kernel13GemmUniversalIN4cute5tupleIJiiiiEEENS1_10collective13CollectiveMmaINS1_34MainloopSm90TmaGmmaWarpSpecializedILi37ENS5_IJNS4_1CILi1EEESB_SB_EEENS1_32KernelTmaWarpSpecializedPingpongEEENS5_IJNSA_ILi64EEENSA_ILi128EEENSA_ILi16EEEEEENS_10bfloat16_tENS5_IJlSB_lEEESJ_SK_NS4_8TiledMMAINS4_8MMA_AtomIJNS4_4SM904GMMA28MMA_64x128x16_F32BF16BF16_SSILNSO_5MajorE0ELSQ_0ELNSO_7ScaleInE1ELSR_1EEEEEENS4_6LayoutISC_NS5_IJNSA_ILi0EEESV_SV_EEEEENS5_IJNS4_10UnderscoreESY_SY_EEEEENS4_13SM90_TMA_LOADENS4_14ComposedLayoutINS4_7SwizzleILi1ELi4ELi3EEENS4_18smem_ptr_flag_bitsILi16EEENSU_INS5_IJNSA_ILi8EEESH_EEENS5_IJSH_SB_EEEEEEEvNS4_8identityES11_S1B_vS1C_EENS_8epilogue10collective6detail29Sm90TmaWarpSpecializedAdapterINS1F_15DefaultEpilogueISJ_SK_SK_NS1E_6thread17LinearCombinationISJ_Li1EffLNS1J_9ScaleType4KindE0ELNS_15FloatRoundStyleE2ESJ_EENS1_15EpilogueDefaultEEEEEvvEEEEvNT_6ParamsE)
        /*0020*/ 	.word	0x00000008
.L_19:


//--------------------- .nv.compat                --------------------------
	.section	.nv.compat,"",@"SHT_CUDA_COMPAT_INFO"
	.align	4
        /*0000*/ 	.byte	0x02, 0x09, 0x01, 0x00, 0x02, 0x02, 0x04, 0x00, 0x02, 0x05, 0x05, 0x00, 0x03, 0x07, 0x01, 0x01
        /*0010*/ 	.byte	0x02, 0x03, 0x01, 0x00, 0x02, 0x06, 0x01, 0x00, 0x04, 0x0b, 0x08, 0x00, 0x00, 0x00, 0x00, 0x00
        /*0020*/ 	.byte	0x00, 0x00, 0x00, 0x00


//--------------------- .nv.info._ZN7cutlass13device_kernelINS_4gemm6kernel13GemmUniversalIN4cute5tupleIJiiiiEEENS1_10collective13CollectiveMmaINS1_34MainloopSm90TmaGmmaWarpSpecializedILi37ENS5_IJNS4_1CILi1EEESB_SB_EEENS1_32KernelTmaWarpSpecializedPingpongEEENS5_IJNSA_ILi64EEENSA_ILi128EEENSA_ILi16EEEEEENS_10bfloat16_tENS5_IJlSB_lEEESJ_SK_NS4_8TiledMMAINS4_8MMA_AtomIJNS4_4SM904GMMA28MMA_64x128x16_F32BF16BF16_SSILNSO_5MajorE0ELSQ_0ELNSO_7ScaleInE1ELSR_1EEEEEENS4_6LayoutISC_NS5_IJNSA_ILi0EEESV_SV_EEEEENS5_IJNS4_10UnderscoreESY_SY_EEEEENS4_13SM90_TMA_LOADENS4_14ComposedLayoutINS4_7SwizzleILi1ELi4ELi3EEENS4_18smem_ptr_flag_bitsILi16EEENSU_INS5_IJNSA_ILi8EEESH_EEENS5_IJSH_SB_EEEEEEEvNS4_8identityES11_S1B_vS1C_EENS_8epilogue10collective6detail29Sm90TmaWarpSpecializedAdapterINS1F_15DefaultEpilogueISJ_SK_SK_NS1E_6thread17LinearCombinationISJ_Li1EffLNS1J_9ScaleType4KindE0ELNS_15FloatRoundStyleE2ESJ_EENS1_15EpilogueDefaultEEEEEvvEEEEvNT_6ParamsE --------------------------
	.section	.nv.info._ZN7cutlass13device_kernelINS_4gemm6kernel13GemmUniversalIN4cute5tupleIJiiiiEEENS1_10collective13CollectiveMmaINS1_34MainloopSm90TmaGmmaWarpSpecializedILi37ENS5_IJNS4_1CILi1EEESB_SB_EEENS1_32KernelTmaWarpSpecializedPingpongEEENS5_IJNSA_ILi64EEENSA_ILi128EEENSA_ILi16EEEEEENS_10bfloat16_tENS5_IJlSB_lEEESJ_SK_NS4_8TiledMMAINS4_8MMA_AtomIJNS4_4SM904GMMA28MMA_64x128x16_F32BF16BF16_SSILNSO_5MajorE0ELSQ_0ELNSO_7ScaleInE1ELSR_1EEEEEENS4_6LayoutISC_NS5_IJNSA_ILi0EEESV_SV_EEEEENS5_IJNS4_10UnderscoreESY_SY_EEEEENS4_13SM90_TMA_LOADENS4_14ComposedLayoutINS4_7SwizzleILi1ELi4ELi3EEENS4_18smem_ptr_flag_bitsILi16EEENSU_INS5_IJNSA_ILi8EEESH_EEENS5_IJSH_SB_EEEEEEEvNS4_8identityES11_S1B_vS1C_EENS_8epilogue10collective6detail29Sm90TmaWarpSpecializedAdapterINS1F_15DefaultEpilogueISJ_SK_SK_NS1E_6thread17LinearCombinationISJ_Li1EffLNS1J_9ScaleType4KindE0ELNS_15FloatRoundStyleE2ESJ_EENS1_15EpilogueDefaultEEEEEvvEEEEvNT_6ParamsE,"",@"SHT_CUDA_INFO"
	.sectionflags	@""
	.align	4


	//----- nvinfo : EIATTR_CUDA_API_VERSION
	.align		4
        /*0000*/ 	.byte	0x04, 0x37
        /*0002*/ 	.short	(.L_21 - .L_20)
.L_20:
        /*0004*/ 	.word	0x00000082


	//----- nvinfo : EIATTR_KPARAM_INFO
	.align		4
.L_21:
        /*0008*/ 	.byte	0x04, 0x17
        /*000a*/ 	.short	(.L_23 - .L_22)
.L_22:
        /*000c*/ 	.word	0x00000000
        /*0010*/ 	.short	0x0000
        /*0012*/ 	.short	0x0070
        /*0014*/ 	.byte	0x00, 0xf0, 0x01, 0x10


	//----- nvinfo : EIATTR_SPARSE_MMA_MASK
	.align		4
.L_23:
        /*0018*/ 	.byte	0x03, 0x50
        /*001a*/ 	.short	0x0000


	//----- nvinfo : EIATTR_MAXREG_COUNT
	.align		4
        /*001c*/ 	.byte	0x03, 0x1b
        /*001e*/ 	.short	0x00a8


	//----- nvinfo : EIATTR_NUM_BARRIERS
	.align		4
        /*0020*/ 	.byte	0x02, 0x4c
        /*0022*/ 	.byte	0x01
	.zero		1


	//----- nvinfo : EIATTR_EXTERNS
	.align		4
        /*0024*/ 	.byte	0x04, 0x0f
        /*0026*/ 	.short	(.L_25 - .L_24)


	//   ....[0]....
	.align		4
.L_24:
        /*0028*/ 	.word	index@(__assertfail)


	//----- nvinfo : EIATTR_ANNOTATIONS
	.align		4
.L_25:
        /*002c*/ 	.byte	0x04, 0x55
        /*002e*/ 	.short	(.L_27 - .L_26)


	//   ....[0]....
.L_26:
        /*0030*/ 	.word	0x00000001
        /*0034*/ 	.byte	0x20, 0x0f, 0x00, 0x00, 0x01, 0x00, 0x00, 0x00, 0x60, 0x16, 0x00, 0x00, 0x01, 0x00, 0x00, 0x00
        /*0044*/ 	.byte	0x80, 0x62, 0x00, 0x00, 0x01, 0x00, 0x00, 0x00, 0x20, 0x6e, 0x00, 0x00


	//----- nvinfo : EIATTR_MERCURY_ISA_VERSION
	.align		4
.L_27:
        /*0050*/ 	.byte	0x03, 0x5f
        /*0052*/ 	.short	0x0101


	//----- nvinfo : EIATTR_INT_WARP_WIDE_INSTR_OFFSETS
	.align		4
        /*0054*/ 	.byte	0x04, 0x31
        /*0056*/ 	.short	(.L_29 - .L_28)


	//   ....[0]....
.L_28:
        /*0058*/ 	.word	0x00000880


	//   ....[1]....
        /*005c*/ 	.word	0x000008a0


	//   ....[2]....
        /*0060*/ 	.word	0x00000920


	//   ....[3]....
        /*0064*/ 	.word	0x00000930


	//   ....[4]....
        /*0068*/ 	.word	0x00000940


	//   ....[5]....
        /*006c*/ 	.word	0x00000960


	//   ....[6]....
        /*0070*/ 	.word	0x000009b0


	//   ....[7]....
        /*0074*/ 	.word	0x000009d0


	//----- nvinfo : EIATTR_COOP_GROUP_MASK_REGIDS
	.align		4
.L_29:
        /*0078*/ 	.byte	0x04, 0x29
        /*007a*/ 	.short	(.L_31 - .L_30)


	//   ....[0]....
.L_30:
        /*007c*/ 	.word	0xffffffff


	//   ....[1]....
        /*0080*/ 	.word	0xffffffff


	//   ....[2]....
        /*0084*/ 	.word	0xffffffff


	//   ....[3]....
        /*0088*/ 	.word	0xffffffff


	//   ....[4]....
        /*008c*/ 	.word	0xffffffff


	//   ....[5]....
        /*0090*/ 	.word	0xffffffff


	//----- nvinfo : EIATTR_COOP_GROUP_INSTR_OFFSETS
	.align		4
.L_31:
        /*0094*/ 	.byte	0x04, 0x28
        /*0096*/ 	.short	(.L_33 - .L_32)


	//   ....[0]....
.L_32:
        /*0098*/ 	.word	0x00000070


	//   ....[1]....
        /*009c*/ 	.word	0x00000080


	//   ....[2]....
        /*00a0*/ 	.word	0x00000140


	//   ....[3]....
        /*00a4*/ 	.word	0x00000720


	//   ....[4]....
        /*00a8*/ 	.word	0x00000760


	//   ....[5]....
        /*00ac*/ 	.word	0x000007a0


	//----- nvinfo : EIATTR_REG_RECONFIG
	.align		4
.L_33:
        /*00b0*/ 	.byte	0x01, 0x54
	.zero		2


	//----- nvinfo : EIATTR_SYSCALL_OFFSETS
	.align		4
        /*00b4*/ 	.byte	0x04, 0x46
        /*00b6*/ 	.short	(.L_35 - .L_34)


	//   ....[0]....
.L_34:
        /*00b8*/ 	.word	0x00001ac0


	//----- nvinfo : EIATTR_MBARRIER_INSTR_OFFSETS
	.align		4
.L_35:
        /*00bc*/ 	.byte	0x04, 0x39
        /*00be*/ 	.short	(.L_37 - .L_36)


	//   ....[0]....
.L_36:
        /*00c0*/ 	.word	0x00000260
        /*00c4*/ 	.word	0x000000ff
        /*00c8*/ 	.word	0x00000000
        /*00cc*/ 	.short	0x0100
        /*00ce*/ 	.byte	0x08
	.zero		1


	//   ....[1]....
        /*00d0*/ 	.word	0x00000270
        /*00d4*/ 	.word	0x000000ff
        /*00d8*/ 	.word	0x00000128
        /*00dc*/ 	.short	0x0100
        /*00de*/ 	.byte	0x08
	.zero		1


	//   ....[2]....
        /*00e0*/ 	.word	0x00000280
        /*00e4*/ 	.word	0x000000ff
        /*00e8*/ 	.word	0x00000008
        /*00ec*/ 	.short	0x0100
        /*00ee*/ 	.byte	0x08
	.zero		1


	//   ....[3]....
        /*00f0*/ 	.word	0x00000290
        /*00f4*/ 	.word	0x000000ff
        /*00f8*/ 	.word	0x00000130
        /*00fc*/ 	.short	0x0100
        /*00fe*/ 	.byte	0x08
	.zero		1


	//   ....[4]....
        /*0100*/ 	.word	0x000002a0
        /*0104*/ 	.word	0x000000ff
        /*0108*/ 	.word	0x00000010
        /*010c*/ 	.short	0x0100
        /*010e*/ 	.byte	0x08
	.zero		1


	//   ....[5]....
        /*0110*/ 	.word	0x000002b0
        /*0114*/ 	.word	0x000000ff
        /*0118*/ 	.word	0x00000138
        /*011c*/ 	.short	0x0100
        /*011e*/ 	.byte	0x08
	.zero		1


	//   ....[6]....
        /*0120*/ 	.word	0x000002c0
        /*0124*/ 	.word	0x000000ff
        /*0128*/ 	.word	0x00000018
        /*012c*/ 	.short	0x0100
        /*012e*/ 	.byte	0x08
	.zero		1


	//   ....[7]....
        /*0130*/ 	.word	0x000002d0
        /*0134*/ 	.word	0x000000ff
        /*0138*/ 	.word	0x00000140
        /*013c*/ 	.short	0x0100
        /*013e*/ 	.byte	0x08
	.zero		1


	//   ....[8]....
        /*0140*/ 	.word	0x000002e0
        /*0144*/ 	.word	0x000000ff
        /*0148*/ 	.word	0x00000020
        /*014c*/ 	.short	0x0100
        /*014e*/ 	.byte	0x08
	.zero		1


	//   ....[9]....
        /*0150*/ 	.word	0x000002f0
        /*0154*/ 	.word	0x000000ff
        /*0158*/ 	.word	0x00000148
        /*015c*/ 	.short	0x0100
        /*015e*/ 	.byte	0x08
	.zero		1


	//   ....[10]....
        /*0160*/ 	.word	0x00000300
        /*0164*/ 	.word	0x000000ff
        /*0168*/ 	.word	0x00000028
        /*016c*/ 	.short	0x0100
        /*016e*/ 	.byte	0x08
	.zero		1


	//   ....[11]....
        /*0170*/ 	.word	0x00000310
        /*0174*/ 	.word	0x000000ff
        /*0178*/ 	.word	0x00000150
        /*017c*/ 	.short	0x0100
        /*017e*/ 	.byte	0x08
	.zero		1


	//   ....[12]....
        /*0180*/ 	.word	0x00000320
        /*0184*/ 	.word	0x000000ff
        /*0188*/ 	.word	0x00000030
        /*018c*/ 	.short	0x0100
        /*018e*/ 	.byte	0x08
	.zero		1


	//   ....[13]....
        /*0190*/ 	.word	0x00000330
        /*0194*/ 	.word	0x000000ff
        /*0198*/ 	.word	0x00000158
        /*019c*/ 	.short	0x0100
        /*019e*/ 	.byte	0x08
	.zero		1


	//   ....[14]....
        /*01a0*/ 	.word	0x00000340
        /*01a4*/ 	.word	0x000000ff
        /*01a8*/ 	.word	0x00000038
        /*01ac*/ 	.short	0x0100
        /*01ae*/ 	.byte	0x08
	.zero		1


	//   ....[15]....
        /*01b0*/ 	.word	0x00000350
        /*01b4*/ 	.word	0x000000ff
        /*01b8*/ 	.word	0x00000160
        /*01bc*/ 	.short	0x0100
        /*01be*/ 	.byte	0x08
	.zero		1


	//   ....[16]....
        /*01c0*/ 	.word	0x00000360
        /*01c4*/ 	.word	0x000000ff
        /*01c8*/ 	.word	0x00000040
        /*01cc*/ 	.short	0x0100
        /*01ce*/ 	.byte	0x08
	.zero		1


	//   ....[17]....
        /*01d0*/ 	.word	0x00000370
        /*01d4*/ 	.word	0x000000ff
        /*01d8*/ 	.word	0x00000168
        /*01dc*/ 	.short	0x0100
        /*01de*/ 	.byte	0x08
	.zero		1


	//   ....[18]....
        /*01e0*/ 	.word	0x00000380
        /*01e4*/ 	.word	0x000000ff
        /*01e8*/ 	.word	0x00000048
        /*01ec*/ 	.short	0x0100
        /*01ee*/ 	.byte	0x08
	.zero		1


	//   ....[19]....
        /*01f0*/ 	.word	0x00000390
        /*01f4*/ 	.word	0x000000ff
        /*01f8*/ 	.word	0x00000170
        /*01fc*/ 	.short	0x0100
        /*01fe*/ 	.byte	0x08
	.zero		1


	//   ....[20]....
        /*0200*/ 	.word	0x000003a0
        /*0204*/ 	.word	0x000000ff
        /*0208*/ 	.word	0x00000050
        /*020c*/ 	.short	0x0100
        /*020e*/ 	.byte	0x08
	.zero		1


	//   ....[21]....
        /*0210*/ 	.word	0x000003b0
        /*0214*/ 	.word	0x000000ff
        /*0218*/ 	.word	0x00000178
        /*021c*/ 	.short	0x0100
        /*021e*/ 	.byte	0x08
	.zero		1


	//   ....[22]....
        /*0220*/ 	.word	0x000003c0
        /*0224*/ 	.word	0x000000ff
        /*0228*/ 	.word	0x00000058
        /*022c*/ 	.short	0x0100
        /*022e*/ 	.byte	0x08
	.zero		1


	//   ....[23]....
        /*0230*/ 	.word	0x000003d0
        /*0234*/ 	.word	0x000000ff
        /*0238*/ 	.word	0x00000180
        /*023c*/ 	.short	0x0100
        /*023e*/ 	.byte	0x08
	.zero		1


	//   ....[24]....
        /*0240*/ 	.word	0x000003e0
        /*0244*/ 	.word	0x000000ff
        /*0248*/ 	.word	0x00000060
        /*024c*/ 	.short	0x0100
        /*024e*/ 	.byte	0x08
	.zero		1


	//   ....[25]....
        /*0250*/ 	.word	0x000003f0
        /*0254*/ 	.word	0x000000ff
        /*0258*/ 	.word	0x00000188
        /*025c*/ 	.short	0x0100
        /*025e*/ 	.byte	0x08
	.zero		1


	//   ....[26]....
        /*0260*/ 	.word	0x00000400
        /*0264*/ 	.word	0x000000ff
        /*0268*/ 	.word	0x00000068
        /*026c*/ 	.short	0x0100
        /*026e*/ 	.byte	0x08
	.zero		1


	//   ....[27]....
        /*0270*/ 	.word	0x00000410
        /*0274*/ 	.word	0x000000ff
        /*0278*/ 	.word	0x00000190
        /*027c*/ 	.short	0x0100
        /*027e*/ 	.byte	0x08
	.zero		1


	//   ....[28]....
        /*0280*/ 	.word	0x00000420
        /*0284*/ 	.word	0x000000ff
        /*0288*/ 	.word	0x00000070
        /*028c*/ 	.short	0x0100
        /*028e*/ 	.byte	0x08
	.zero		1


	//   ....[29]....
        /*0290*/ 	.word	0x00000430
        /*0294*/ 	.word	0x000000ff
        /*0298*/ 	.word	0x00000198
        /*029c*/ 	.short	0x0100
        /*029e*/ 	.byte	0x08
	.zero		1


	//   ....[30]....
        /*02a0*/ 	.word	0x00000440
        /*02a4*/ 	.word	0x000000ff
        /*02a8*/ 	.word	0x00000078
        /*02ac*/ 	.short	0x0100
        /*02ae*/ 	.byte	0x08
	.zero		1


	//   ....[31]....
        /*02b0*/ 	.word	0x00000450
        /*02b4*/ 	.word	0x000000ff
        /*02b8*/ 	.word	0x000001a0
        /*02bc*/ 	.short	0x0100
        /*02be*/ 	.byte	0x08
	.zero		1


	//   ....[32]....
        /*02c0*/ 	.word	0x00000460
        /*02c4*/ 	.word	0x000000ff
        /*02c8*/ 	.word	0x00000080
        /*02cc*/ 	.short	0x0100
        /*02ce*/ 	.byte	0x08
	.zero		1


	//   ....[33]....
        /*02d0*/ 	.word	0x00000470
        /*02d4*/ 	.word	0x000000ff
        /*02d8*/ 	.word	0x000001a8
        /*02dc*/ 	.short	0x0100
        /*02de*/ 	.byte	0x08
	.zero		1


	//   ....[34]....
        /*02e0*/ 	.word	0x00000480
        /*02e4*/ 	.word	0x000000ff
        /*02e8*/ 	.word	0x00000088
        /*02ec*/ 	.short	0x0100
        /*02ee*/ 	.byte	0x08
	.zero		1


	//   ....[35]....
        /*02f0*/ 	.word	0x00000490
        /*02f4*/ 	.word	0x000000ff
        /*02f8*/ 	.word	0x000001b0
        /*02fc*/ 	.short	0x0100
        /*02fe*/ 	.byte	0x08
	.zero		1


	//   ....[36]....
        /*0300*/ 	.word	0x000004a0
        /*0304*/ 	.word	0x000000ff
        /*0308*/ 	.word	0x00000090
        /*030c*/ 	.short	0x0100
        /*030e*/ 	.byte	0x08
	.zero		1


	//   ....[37]....
        /*0310*/ 	.word	0x000004b0
        /*0314*/ 	.word	0x000000ff
        /*0318*/ 	.word	0x000001b8
        /*031c*/ 	.short	0x0100
        /*031e*/ 	.byte	0x08
	.zero		1


	//   ....[38]....
        /*0320*/ 	.word	0x000004c0
        /*0324*/ 	.word	0x000000ff
        /*0328*/ 	.word	0x00000098
        /*032c*/ 	.short	0x0100
        /*032e*/ 	.byte	0x08
	.zero		1


	//   ....[39]....
        /*0330*/ 	.word	0x000004d0
        /*0334*/ 	.word	0x000000ff
        /*0338*/ 	.word	0x000001c0
        /*033c*/ 	.short	0x0100
        /*033e*/ 	.byte	0x08
	.zero		1


	//   ....[40]....
        /*0340*/ 	.word	0x000004e0
        /*0344*/ 	.word	0x000000ff
        /*0348*/ 	.word	0x000000a0
        /*034c*/ 	.short	0x0100
        /*034e*/ 	.byte	0x08
	.zero		1


	//   ....[41]....
        /*0350*/ 	.word	0x000004f0
        /*0354*/ 	.word	0x000000ff
        /*0358*/ 	.word	0x000001c8
        /*035c*/ 	.short	0x0100
        /*035e*/ 	.byte	0x08
	.zero		1


	//   ....[42]....
        /*0360*/ 	.word	0x00000500
        /*0364*/ 	.word	0x000000ff
        /*0368*/ 	.word	0x000000a8
        /*036c*/ 	.short	0x0100
        /*036e*/ 	.byte	0x08
	.zero		1


	//   ....[43]....
        /*0370*/ 	.word	0x00000510
        /*0374*/ 	.word	0x000000ff
        /*0378*/ 	.word	0x000001d0
        /*037c*/ 	.short	0x0100
        /*037e*/ 	.byte	0x08
	.zero		1


	//   ....[44]....
        /*0380*/ 	.word	0x00000520
        /*0384*/ 	.word	0x000000ff
        /*0388*/ 	.word	0x000000b0
        /*038c*/ 	.short	0x0100
        /*038e*/ 	.byte	0x08
	.zero		1


	//   ....[45]....
        /*0390*/ 	.word	0x00000530
        /*0394*/ 	.word	0x000000ff
        /*0398*/ 	.word	0x000001d8
        /*039c*/ 	.short	0x0100
        /*039e*/ 	.byte	0x08
	.zero		1


	//   ....[46]....
        /*03a0*/ 	.word	0x00000540
        /*03a4*/ 	.word	0x000000ff
        /*03a8*/ 	.word	0x000000b8
        /*03ac*/ 	.short	0x0100
        /*03ae*/ 	.byte	0x08
	.zero		1


	//   ....[47]....
        /*03b0*/ 	.word	0x00000550
        /*03b4*/ 	.word	0x000000ff
        /*03b8*/ 	.word	0x000001e0
        /*03bc*/ 	.short	0x0100
        /*03be*/ 	.byte	0x08
	.zero		1


	//   ....[48]....
        /*03c0*/ 	.word	0x00000560
        /*03c4*/ 	.word	0x000000ff
        /*03c8*/ 	.word	0x000000c0
        /*03cc*/ 	.short	0x0100
        /*03ce*/ 	.byte	0x08
	.zero		1


	//   ....[49]....
        /*03d0*/ 	.word	0x00000570
        /*03d4*/ 	.word	0x000000ff
        /*03d8*/ 	.word	0x000001e8
        /*03dc*/ 	.short	0x0100
        /*03de*/ 	.byte	0x08
	.zero		1


	//   ....[50]....
        /*03e0*/ 	.word	0x00000580
        /*03e4*/ 	.word	0x000000ff
        /*03e8*/ 	.word	0x000000c8
        /*03ec*/ 	.short	0x0100
        /*03ee*/ 	.byte	0x08
	.zero		1


	//   ....[51]....
        /*03f0*/ 	.word	0x00000590
        /*03f4*/ 	.word	0x000000ff
        /*03f8*/ 	.word	0x000001f0
        /*03fc*/ 	.short	0x0100
        /*03fe*/ 	.byte	0x08
	.zero		1


	//   ....[52]....
        /*0400*/ 	.word	0x000005a0
        /*0404*/ 	.word	0x000000ff
        /*0408*/ 	.word	0x000000d0
        /*040c*/ 	.short	0x0100
        /*040e*/ 	.byte	0x08
	.zero		1


	//   ....[53]....
        /*0410*/ 	.word	0x000005b0
        /*0414*/ 	.word	0x000000ff
        /*0418*/ 	.word	0x000001f8
        /*041c*/ 	.short	0x0100
        /*041e*/ 	.byte	0x08
	.zero		1


	//   ....[54]....
        /*0420*/ 	.word	0x000005c0
        /*0424*/ 	.word	0x000000ff
        /*0428*/ 	.word	0x000000d8
        /*042c*/ 	.short	0x0100
        /*042e*/ 	.byte	0x08
	.zero		1


	//   ....[55]....
        /*0430*/ 	.word	0x000005d0
        /*0434*/ 	.word	0x000000ff
        /*0438*/ 	.word	0x00000200
        /*043c*/ 	.short	0x0100
        /*043e*/ 	.byte	0x08
	.zero		1


	//   ....[56]....
        /*0440*/ 	.word	0x000005e0
        /*0444*/ 	.word	0x000000ff
        /*0448*/ 	.word	0x000000e0
        /*044c*/ 	.short	0x0100
        /*044e*/ 	.byte	0x08
	.zero		1


	//   ....[57]....
        /*0450*/ 	.word	0x000005f0
        /*0454*/ 	.word	0x000000ff
        /*0458*/ 	.word	0x00000208
        /*045c*/ 	.short	0x0100
        /*045e*/ 	.byte	0x08
	.zero		1


	//   ....[58]....
        /*0460*/ 	.word	0x00000600
        /*0464*/ 	.word	0x000000ff
        /*0468*/ 	.word	0x000000e8
        /*046c*/ 	.short	0x0100
        /*046e*/ 	.byte	0x08
	.zero		1


	//   ....[59]....
        /*0470*/ 	.word	0x00000610
        /*0474*/ 	.word	0x000000ff
        /*0478*/ 	.word	0x00000210
        /*047c*/ 	.short	0x0100
        /*047e*/ 	.byte	0x08
	.zero		1


	//   ....[60]....
        /*0480*/ 	.word	0x00000620
        /*0484*/ 	.word	0x000000ff
        /*0488*/ 	.word	0x000000f0
        /*048c*/ 	.short	0x0100
        /*048e*/ 	.byte	0x08
	.zero		1


	//   ....[61]....
        /*0490*/ 	.word	0x00000630
        /*0494*/ 	.word	0x000000ff
        /*0498*/ 	.word	0x00000218
        /*049c*/ 	.short	0x0100
        /*049e*/ 	.byte	0x08
	.zero		1


	//   ....[62]....
        /*04a0*/ 	.word	0x00000640
        /*04a4*/ 	.word	0x000000ff
        /*04a8*/ 	.word	0x000000f8
        /*04ac*/ 	.short	0x0100
        /*04ae*/ 	.byte	0x08
	.zero		1


	//   ....[63]....
        /*04b0*/ 	.word	0x00000650
        /*04b4*/ 	.word	0x000000ff
        /*04b8*/ 	.word	0x00000220
        /*04bc*/ 	.short	0x0100
        /*04be*/ 	.byte	0x08
	.zero		1


	//   ....[64]....
        /*04c0*/ 	.word	0x00000660
        /*04c4*/ 	.word	0x000000ff
        /*04c8*/ 	.word	0x00000100
        /*04cc*/ 	.short	0x0100
        /*04ce*/ 	.byte	0x08
	.zero		1


	//   ....[65]....
        /*04d0*/ 	.word	0x00000670
        /*04d4*/ 	.word	0x000000ff
        /*04d8*/ 	.word	0x00000228
        /*04dc*/ 	.short	0x0100
        /*04de*/ 	.byte	0x08
	.zero		1


	//   ....[66]....
        /*04e0*/ 	.word	0x00000680
        /*04e4*/ 	.word	0x000000ff
        /*04e8*/ 	.word	0x00000108
        /*04ec*/ 	.short	0x0100
        /*04ee*/ 	.byte	0x08
	.zero		1


	//   ....[67]....
        /*04f0*/ 	.word	0x00000690
        /*04f4*/ 	.word	0x000000ff
        /*04f8*/ 	.word	0x00000230
        /*04fc*/ 	.short	0x0100
        /*04fe*/ 	.byte	0x08
	.zero		1


	//   ....[68]....
        /*0500*/ 	.word	0x000006a0
        /*0504*/ 	.word	0x000000ff
        /*0508*/ 	.word	0x00000110
        /*050c*/ 	.short	0x0100
        /*050e*/ 	.byte	0x08
	.zero		1


	//   ....[69]....
        /*0510*/ 	.word	0x000006b0
        /*0514*/ 	.word	0x000000ff
        /*0518*/ 	.word	0x00000238
        /*051c*/ 	.short	0x0100
        /*051e*/ 	.byte	0x08
	.zero		1


	//   ....[70]....
        /*0520*/ 	.word	0x000006c0
        /*0524*/ 	.word	0x000000ff
        /*0528*/ 	.word	0x00000118
        /*052c*/ 	.short	0x0100
        /*052e*/ 	.byte	0x08
	.zero		1


	//   ....[71]....
        /*0530*/ 	.word	0x000006d0
        /*0534*/ 	.word	0x000000ff
        /*0538*/ 	.word	0x00000240
        /*053c*/ 	.short	0x0100
        /*053e*/ 	.byte	0x08
	.zero		1


	//   ....[72]....
        /*0540*/ 	.word	0x000006e0
        /*0544*/ 	.word	0x000000ff
        /*0548*/ 	.word	0x00000120
        /*054c*/ 	.short	0x0100
        /*054e*/ 	.byte	0x08
	.zero		1


	//   ....[73]....
        /*0550*/ 	.word	0x000006f0
        /*0554*/ 	.word	0x000000ff
        /*0558*/ 	.word	0x00000248
        /*055c*/ 	.short	0x0100
        /*055e*/ 	.byte	0x08
	.zero		1


	//   ....[74]....
        /*0560*/ 	.word	0x00000a10
        /*0564*/ 	.word	0x000000ff
        /*0568*/ 	.word	0x00000280
        /*056c*/ 	.short	0x0100
        /*056e*/ 	.byte	0x08
	.zero		1


	//   ....[75]....
        /*0570*/ 	.word	0x00000a80
        /*0574*/ 	.word	0x000000ff
        /*0578*/ 	.word	0x00000288
        /*057c*/ 	.short	0x0100
        /*057e*/ 	.byte	0x08
	.zero		1


	//   ....[76]....
        /*0580*/ 	.word	0x00000aa0
        /*0584*/ 	.word	0x000000ff
        /*0588*/ 	.word	0x00000260
        /*058c*/ 	.short	0x0100
        /*058e*/ 	.byte	0x09
	.zero		1


	//   ....[77]....
        /*0590*/ 	.word	0x00000ab0
        /*0594*/ 	.word	0x000000ff
        /*0598*/ 	.word	0x00000268
        /*059c*/ 	.short	0x0100
        /*059e*/ 	.byte	0x09
	.zero		1


	//   ....[78]....
        /*05a0*/ 	.word	0x00000ac0
        /*05a4*/ 	.word	0x000000ff
        /*05a8*/ 	.word	0x00000270
        /*05ac*/ 	.short	0x0100
        /*05ae*/ 	.byte	0x09
	.zero		1


	//   ....[79]....
        /*05b0*/ 	.word	0x00000ad0
        /*05b4*/ 	.word	0x000000ff
        /*05b8*/ 	.word	0x00000278
        /*05bc*/ 	.short	0x0100
        /*05be*/ 	.byte	0x09
	.zero		1


	//   ....[80]....
        /*05c0*/ 	.word	0x00001980
        /*05c4*/ 	.word	0x000000ff
        /*05c8*/ 	.word	0xfffffff8
        /*05cc*/ 	.short	0x010a
        /*05ce*/ 	.byte	0x2b
	.zero		1


	//   ....[81]....
        /*05d0*/ 	.word	0x00001b40
        /*05d4*/ 	.word	0x00000003
        /*05d8*/ 	.word	0x00000000
        /*05dc*/ 	.short	0x010a
        /*05de*/ 	.byte	0x3f
	.zero		1


	//   ....[82]....
        /*05e0*/ 	.word	0x00001ba0
        /*05e4*/ 	.word	0x00000003
        /*05e8*/ 	.word	0x00000000
        /*05ec*/ 	.short	0x010a
        /*05ee*/ 	.byte	0x3f
	.zero		1


	//   ....[83]....
        /*05f0*/ 	.word	0x00001d90
        /*05f4*/ 	.word	0x000000ff
        /*05f8*/ 	.word	0x00000000
        /*05fc*/ 	.short	0x010a
        /*05fe*/ 	.byte	0x04
	.zero		1


	//   ....[84]....
        /*0600*/ 	.word	0x00001dd0
        /*0604*/ 	.word	0x000000ff
        /*0608*/ 	.word	0x00000000
        /*060c*/ 	.short	0x010a
        /*060e*/ 	.byte	0x04
	.zero		1


	//   ....[85]....
        /*0610*/ 	.word	0x00001ec0
        /*0614*/ 	.word	0x000000ff
        /*0618*/ 	.word	0x00000000
        /*061c*/ 	.short	0x0101
        /*061e*/ 	.byte	0x04
	.zero		1


	//   ....[86]....
        /*0620*/ 	.word	0x00001fc0
        /*0624*/ 	.word	0x00000003
        /*0628*/ 	.word	0x00000000
        /*062c*/ 	.short	0x0101
        /*062e*/ 	.byte	0x2e
	.zero		1


	//   ....[87]....
        /*0630*/ 	.word	0x000020b0
        /*0634*/ 	.word	0x000000ff
        /*0638*/ 	.word	0x00000000
        /*063c*/ 	.short	0x0101
        /*063e*/ 	.byte	0x04
	.zero		1


	//   ....[88]....
        /*0640*/ 	.word	0x00002120
        /*0644*/ 	.word	0x000000ff
        /*0648*/ 	.word	0x00000008
        /*064c*/ 	.short	0x010a
        /*064e*/ 	.byte	0x2b
	.zero		1


	//   ....[89]....
        /*0650*/ 	.word	0x000062c0
        /*0654*/ 	.word	0x00000000
        /*0658*/ 	.word	0x00000000
        /*065c*/ 	.short	0x0101
        /*065e*/ 	.byte	0x2e
	.zero		1


	//   ....[90]....
        /*0660*/ 	.word	0x00006b90
        /*0664*/ 	.word	0x0000000b
        /*0668*/ 	.word	0x00000128
        /*066c*/ 	.short	0x010a
        /*066e*/ 	.byte	0x3f
	.zero		1


	//   ....[91]....
        /*0670*/ 	.word	0x00006f80
        /*0674*/ 	.word	0x00000006
        /*0678*/ 	.word	0x00000288
        /*067c*/ 	.short	0x0101
        /*067e*/ 	.byte	0x3f
	.zero		1


	//   ....[92]....
        /*0680*/ 	.word	0x00007690
        /*0684*/ 	.word	0x00000007
        /*0688*/ 	.word	0x00000000
        /*068c*/ 	.short	0x010a
        /*068e*/ 	.byte	0x3f
	.zero		1


	//   ....[93]....
        /*0690*/ 	.word	0x00007710
        /*0694*/ 	.word	0x00000006
        /*0698*/ 	.word	0x00000000
        /*069c*/ 	.short	0x010a
        /*069e*/ 	.byte	0x3f
	.zero		1


	//   ....[94]....
        /*06a0*/ 	.word	0x000077a0
        /*06a4*/ 	.word	0x00000007
        /*06a8*/ 	.word	0x00000000
        /*06ac*/ 	.short	0x010a
        /*06ae*/ 	.byte	0x3f
	.zero		1


	//   ....[95]....
        /*06b0*/ 	.word	0x00007830
        /*06b4*/ 	.word	0x00000006
        /*06b8*/ 	.word	0x00000000
        /*06bc*/ 	.short	0x010a
        /*06be*/ 	.byte	0x3f
	.zero		1


	//   ....[96]....
        /*06c0*/ 	.word	0x000078c0
        /*06c4*/ 	.word	0x00000007
        /*06c8*/ 	.word	0x00000000
        /*06cc*/ 	.short	0x010a
        /*06ce*/ 	.byte	0x3f
	.zero		1


	//   ....[97]....
        /*06d0*/ 	.word	0x00007950
        /*06d4*/ 	.word	0x00000006
        /*06d8*/ 	.word	0x00000000
        /*06dc*/ 	.short	0x010a
        /*06de*/ 	.byte	0x3f
	.zero		1


	//   ....[98]....
        /*06e0*/ 	.word	0x000079e0
        /*06e4*/ 	.word	0x00000007
        /*06e8*/ 	.word	0x00000000
        /*06ec*/ 	.short	0x010a
        /*06ee*/ 	.byte	0x3f
	.zero		1


	//   ....[99]....
        /*06f0*/ 	.word	0x00007a70
        /*06f4*/ 	.word	0x00000006
        /*06f8*/ 	.word	0x00000000
        /*06fc*/ 	.short	0x010a
        /*06fe*/ 	.byte	0x3f
	.zero		1


	//   ....[100]....
        /*0700*/ 	.word	0x00007b00
        /*0704*/ 	.word	0x00000007
        /*0708*/ 	.word	0x00000000
        /*070c*/ 	.short	0x010a
        /*070e*/ 	.byte	0x3f
	.zero		1


	//   ....[101]....
        /*0710*/ 	.word	0x00007b90
        /*0714*/ 	.word	0x00000006
        /*0718*/ 	.word	0x00000000
        /*071c*/ 	.short	0x010a
        /*071e*/ 	.byte	0x3f
	.zero		1


	//   ....[102]....
        /*0720*/ 	.word	0x00007c20
        /*0724*/ 	.word	0x00000007
        /*0728*/ 	.word	0x00000000
        /*072c*/ 	.short	0x010a
        /*072e*/ 	.byte	0x3f
	.zero		1


	//   ....[103]....
        /*0730*/ 	.word	0x00007cb0
        /*0734*/ 	.word	0x00000006
        /*0738*/ 	.word	0x00000000
        /*073c*/ 	.short	0x010a
        /*073e*/ 	.byte	0x3f
	.zero		1


	//   ....[104]....
        /*0740*/ 	.word	0x00007d40
        /*0744*/ 	.word	0x00000007
        /*0748*/ 	.word	0x00000000
        /*074c*/ 	.short	0x010a
        /*074e*/ 	.byte	0x3f
	.zero		1


	//   ....[105]....
        /*0750*/ 	.word	0x00007dd0
        /*0754*/ 	.word	0x00000006
        /*0758*/ 	.word	0x00000000
        /*075c*/ 	.short	0x010a
        /*075e*/ 	.byte	0x3f
	.zero		1


	//   ....[106]....
        /*0760*/ 	.word	0x00007e60
        /*0764*/ 	.word	0x00000007
        /*0768*/ 	.word	0x00000000
        /*076c*/ 	.short	0x010a
        /*076e*/ 	.byte	0x3f
	.zero		1


	//   ....[107]....
        /*0770*/ 	.word	0x00007ef0
        /*0774*/ 	.word	0x00000006
        /*0778*/ 	.word	0x00000000
        /*077c*/ 	.short	0x010a
        /*077e*/ 	.byte	0x3f
	.zero		1


	//   ....[108]....
        /*0780*/ 	.word	0x00007f80
        /*0784*/ 	.word	0x00000007
        /*0788*/ 	.word	0x00000000
        /*078c*/ 	.short	0x010a
        /*078e*/ 	.byte	0x3f
	.zero		1


	//   ....[109]....
        /*0790*/ 	.word	0x00008010
        /*0794*/ 	.word	0x00000006
        /*0798*/ 	.word	0x00000000
        /*079c*/ 	.short	0x010a
        /*079e*/ 	.byte	0x3f
	.zero		1


	//   ....[110]....
        /*07a0*/ 	.word	0x000080a0
        /*07a4*/ 	.word	0x00000007
        /*07a8*/ 	.word	0x00000000
        /*07ac*/ 	.short	0x010a
        /*07ae*/ 	.byte	0x3f
	.zero		1


	//   ....[111]....
        /*07b0*/ 	.word	0x00008130
        /*07b4*/ 	.word	0x00000006
        /*07b8*/ 	.word	0x00000000
        /*07bc*/ 	.short	0x010a
        /*07be*/ 	.byte	0x3f
	.zero		1


	//   ....[112]....
        /*07c0*/ 	.word	0x000081c0
        /*07c4*/ 	.word	0x00000007
        /*07c8*/ 	.word	0x00000000
        /*07cc*/ 	.short	0x010a
        /*07ce*/ 	.byte	0x3f
	.zero		1


	//   ....[113]....
        /*07d0*/ 	.word	0x00008250
        /*07d4*/ 	.word	0x00000006
        /*07d8*/ 	.word	0x00000000
        /*07dc*/ 	.short	0x010a
        /*07de*/ 	.byte	0x3f
	.zero		1


	//   ....[114]....
        /*07e0*/ 	.word	0x000082e0
        /*07e4*/ 	.word	0x00000007
        /*07e8*/ 	.word	0x00000000
        /*07ec*/ 	.short	0x010a
        /*07ee*/ 	.byte	0x3f
	.zero		1


	//   ....[115]....
        /*07f0*/ 	.word	0x00008370
        /*07f4*/ 	.word	0x00000006
        /*07f8*/ 	.word	0x00000000
        /*07fc*/ 	.short	0x010a
        /*07fe*/ 	.byte	0x3f
	.zero		1


	//   ....[116]....
        /*0800*/ 	.word	0x00008400
        /*0804*/ 	.word	0x00000007
        /*0808*/ 	.word	0x00000000
        /*080c*/ 	.short	0x010a
        /*080e*/ 	.byte	0x3f
	.zero		1


	//   ....[117]....
        /*0810*/ 	.word	0x00008490
        /*0814*/ 	.word	0x00000006
        /*0818*/ 	.word	0x00000000
        /*081c*/ 	.short	0x010a
        /*081e*/ 	.byte	0x3f
	.zero		1


	//   ....[118]....
        /*0820*/ 	.word	0x00008520
        /*0824*/ 	.word	0x00000007
        /*0828*/ 	.word	0x00000000
        /*082c*/ 	.short	0x010a
        /*082e*/ 	.byte	0x3f
	.zero		1


	//   ....[119]....
        /*0830*/ 	.word	0x000085b0
        /*0834*/ 	.word	0x00000006
        /*0838*/ 	.word	0x00000000
        /*083c*/ 	.short	0x010a
        /*083e*/ 	.byte	0x3f
	.zero		1


	//   ....[120]....
        /*0840*/ 	.word	0x00008640
        /*0844*/ 	.word	0x00000007
        /*0848*/ 	.word	0x00000000
        /*084c*/ 	.short	0x010a
        /*084e*/ 	.byte	0x3f
	.zero		1


	//   ....[121]....
        /*0850*/ 	.word	0x000086d0
        /*0854*/ 	.word	0x00000006
        /*0858*/ 	.word	0x00000000
        /*085c*/ 	.short	0x010a
        /*085e*/ 	.byte	0x3f
	.zero		1


	//   ....[122]....
        /*0860*/ 	.word	0x00008760
        /*0864*/ 	.word	0x00000007
        /*0868*/ 	.word	0x00000000
        /*086c*/ 	.short	0x010a
        /*086e*/ 	.byte	0x3f
	.zero		1


	//   ....[123]....
        /*0870*/ 	.word	0x000087f0
        /*0874*/ 	.word	0x00000006
        /*0878*/ 	.word	0x00000000
        /*087c*/ 	.short	0x010a
        /*087e*/ 	.byte	0x3f
	.zero		1


	//   ....[124]....
        /*0880*/ 	.word	0x00008880
        /*0884*/ 	.word	0x00000007
        /*0888*/ 	.word	0x00000000
        /*088c*/ 	.short	0x010a
        /*088e*/ 	.byte	0x3f
	.zero		1


	//   ....[125]....
        /*0890*/ 	.word	0x00008910
        /*0894*/ 	.word	0x00000006
        /*0898*/ 	.word	0x00000000
        /*089c*/ 	.short	0x010a
        /*089e*/ 	.byte	0x3f
	.zero		1


	//   ....[126]....
        /*08a0*/ 	.word	0x000089a0
        /*08a4*/ 	.word	0x00000007
        /*08a8*/ 	.word	0x00000000
        /*08ac*/ 	.short	0x010a
        /*08ae*/ 	.byte	0x3f
	.zero		1


	//   ....[127]....
        /*08b0*/ 	.word	0x00008a30
        /*08b4*/ 	.word	0x00000006
        /*08b8*/ 	.word	0x00000000
        /*08bc*/ 	.short	0x010a
        /*08be*/ 	.byte	0x3f
	.zero		1


	//   ....[128]....
        /*08c0*/ 	.word	0x00008ac0
        /*08c4*/ 	.word	0x00000005
        /*08c8*/ 	.word	0x00000000
        /*08cc*/ 	.short	0x010a
        /*08ce*/ 	.byte	0x3f
	.zero		1


	//   ....[129]....
        /*08d0*/ 	.word	0x00008b30
        /*08d4*/ 	.word	0x00000003
        /*08d8*/ 	.word	0xfffffff8
        /*08dc*/ 	.short	0x010a
        /*08de*/ 	.byte	0x3f
	.zero		1


	//   ....[130]....
        /*08e0*/ 	.word	0x00008b80
        /*08e4*/ 	.word	0x00000003
        /*08e8*/ 	.word	0x00000000
        /*08ec*/ 	.short	0x010a
        /*08ee*/ 	.byte	0x3f
	.zero		1


	//   ....[131]....
        /*08f0*/ 	.word	0x00008be0
        /*08f4*/ 	.word	0x00000004
        /*08f8*/ 	.word	0x00000000
        /*08fc*/ 	.short	0x010a
        /*08fe*/ 	.byte	0x3f
	.zero		1


	//   ....[132]....
        /*0900*/ 	.word	0x00008c40
        /*0904*/ 	.word	0x00000003
        /*0908*/ 	.word	0x00000008
        /*090c*/ 	.short	0x010a
        /*090e*/ 	.byte	0x3f
	.zero		1


	//   ....[133]....
        /*0910*/ 	.word	0x00008d10
        /*0914*/ 	.word	0x0000000b
        /*0918*/ 	.word	0x00000128
        /*091c*/ 	.short	0x010a
        /*091e*/ 	.byte	0x3f
	.zero		1


	//   ....[134]....
        /*0920*/ 	.word	0x00008de0
        /*0924*/ 	.word	0x00000007
        /*0928*/ 	.word	0x00000000
        /*092c*/ 	.short	0x010a
        /*092e*/ 	.byte	0x3f
	.zero		1


	//   ....[135]....
        /*0930*/ 	.word	0x00008e30
        /*0934*/ 	.word	0x00000006
        /*0938*/ 	.word	0x00000000
        /*093c*/ 	.short	0x010a
        /*093e*/ 	.byte	0x3f
	.zero		1


	//   ....[136]....
        /*0940*/ 	.word	0x00008e80
        /*0944*/ 	.word	0x00000007
        /*0948*/ 	.word	0x00000000
        /*094c*/ 	.short	0x010a
        /*094e*/ 	.byte	0x3f
	.zero		1


	//   ....[137]....
        /*0950*/ 	.word	0x00008ed0
        /*0954*/ 	.word	0x00000006
        /*0958*/ 	.word	0x00000000
        /*095c*/ 	.short	0x010a
        /*095e*/ 	.byte	0x3f
	.zero		1


	//   ....[138]....
        /*0960*/ 	.word	0x00008f20
        /*0964*/ 	.word	0x00000007
        /*0968*/ 	.word	0x00000000
        /*096c*/ 	.short	0x010a
        /*096e*/ 	.byte	0x3f
	.zero		1


	//   ....[139]....
        /*0970*/ 	.word	0x00008f70
        /*0974*/ 	.word	0x00000006
        /*0978*/ 	.word	0x00000000
        /*097c*/ 	.short	0x010a
        /*097e*/ 	.byte	0x3f
	.zero		1


	//   ....[140]....
        /*0980*/ 	.word	0x00008fc0
        /*0984*/ 	.word	0x00000007
        /*0988*/ 	.word	0x00000000
        /*098c*/ 	.short	0x010a
        /*098e*/ 	.byte	0x3f
	.zero		1


	//   ....[141]....
        /*0990*/ 	.word	0x00009010
        /*0994*/ 	.word	0x00000006
        /*0998*/ 	.word	0x00000000
        /*099c*/ 	.short	0x010a
        /*099e*/ 	.byte	0x3f
	.zero		1


	//   ....[142]....
        /*09a0*/ 	.word	0x00009060
        /*09a4*/ 	.word	0x00000007
        /*09a8*/ 	.word	0x00000000
        /*09ac*/ 	.short	0x010a
        /*09ae*/ 	.byte	0x3f
	.zero		1


	//   ....[143]....
        /*09b0*/ 	.word	0x000090b0
        /*09b4*/ 	.word	0x00000006
        /*09b8*/ 	.word	0x00000000
        /*09bc*/ 	.short	0x010a
        /*09be*/ 	.byte	0x3f
	.zero		1


	//   ....[144]....
        /*09c0*/ 	.word	0x00009100
        /*09c4*/ 	.word	0x00000007
        /*09c8*/ 	.word	0x00000000
        /*09cc*/ 	.short	0x010a
        /*09ce*/ 	.byte	0x3f
	.zero		1


	//   ....[145]....
        /*09d0*/ 	.word	0x00009150
        /*09d4*/ 	.word	0x00000006
        /*09d8*/ 	.word	0x00000000
        /*09dc*/ 	.short	0x010a
        /*09de*/ 	.byte	0x3f
	.zero		1


	//   ....[146]....
        /*09e0*/ 	.word	0x000091a0
        /*09e4*/ 	.word	0x00000007
        /*09e8*/ 	.word	0x00000000
        /*09ec*/ 	.short	0x010a
        /*09ee*/ 	.byte	0x3f
	.zero		1


	//   ....[147]....
        /*09f0*/ 	.word	0x000091f0
        /*09f4*/ 	.word	0x00000006
        /*09f8*/ 	.word	0x00000000
        /*09fc*/ 	.short	0x010a
        /*09fe*/ 	.byte	0x3f
	.zero		1


	//   ....[148]....
        /*0a00*/ 	.word	0x00009240
        /*0a04*/ 	.word	0x00000007
        /*0a08*/ 	.word	0x00000000
        /*0a0c*/ 	.short	0x010a
        /*0a0e*/ 	.byte	0x3f
	.zero		1


	//   ....[149]....
        /*0a10*/ 	.word	0x00009290
        /*0a14*/ 	.word	0x00000006
        /*0a18*/ 	.word	0x00000000
        /*0a1c*/ 	.short	0x010a
        /*0a1e*/ 	.byte	0x3f
	.zero		1


	//   ....[150]....
        /*0a20*/ 	.word	0x000092e0
        /*0a24*/ 	.word	0x00000007
        /*0a28*/ 	.word	0x00000000
        /*0a2c*/ 	.short	0x010a
        /*0a2e*/ 	.byte	0x3f
	.zero		1


	//   ....[151]....
        /*0a30*/ 	.word	0x00009330
        /*0a34*/ 	.word	0x00000006
        /*0a38*/ 	.word	0x00000000
        /*0a3c*/ 	.short	0x010a
        /*0a3e*/ 	.byte	0x3f
	.zero		1


	//   ....[152]....
        /*0a40*/ 	.word	0x00009380
        /*0a44*/ 	.word	0x00000007
        /*0a48*/ 	.word	0x00000000
        /*0a4c*/ 	.short	0x010a
        /*0a4e*/ 	.byte	0x3f
	.zero		1


	//   ....[153]....
        /*0a50*/ 	.word	0x000093d0
        /*0a54*/ 	.word	0x00000006
        /*0a58*/ 	.word	0x00000000
        /*0a5c*/ 	.short	0x010a
        /*0a5e*/ 	.byte	0x3f
	.zero		1


	//   ....[154]....
        /*0a60*/ 	.word	0x00009420
        /*0a64*/ 	.word	0x00000007
        /*0a68*/ 	.word	0x00000000
        /*0a6c*/ 	.short	0x010a
        /*0a6e*/ 	.byte	0x3f
	.zero		1


	//   ....[155]....
        /*0a70*/ 	.word	0x00009470
        /*0a74*/ 	.word	0x00000006
        /*0a78*/ 	.word	0x00000000
        /*0a7c*/ 	.short	0x010a
        /*0a7e*/ 	.byte	0x3f
	.zero		1


	//   ....[156]....
        /*0a80*/ 	.word	0x000094c0
        /*0a84*/ 	.word	0x00000007
        /*0a88*/ 	.word	0x00000000
        /*0a8c*/ 	.short	0x010a
        /*0a8e*/ 	.byte	0x3f
	.zero		1


	//   ....[157]....
        /*0a90*/ 	.word	0x00009510
        /*0a94*/ 	.word	0x00000006
        /*0a98*/ 	.word	0x00000000
        /*0a9c*/ 	.short	0x010a
        /*0a9e*/ 	.byte	0x3f
	.zero		1


	//   ....[158]....
        /*0aa0*/ 	.word	0x00009560
        /*0aa4*/ 	.word	0x00000007
        /*0aa8*/ 	.word	0x00000000
        /*0aac*/ 	.short	0x010a
        /*0aae*/ 	.byte	0x3f
	.zero		1


	//   ....[159]....
        /*0ab0*/ 	.word	0x000095b0
        /*0ab4*/ 	.word	0x00000006
        /*0ab8*/ 	.word	0x00000000
        /*0abc*/ 	.short	0x010a
        /*0abe*/ 	.byte	0x3f
	.zero		1


	//   ....[160]....
        /*0ac0*/ 	.word	0x00009600
        /*0ac4*/ 	.word	0x00000007
        /*0ac8*/ 	.word	0x00000000
        /*0acc*/ 	.short	0x010a
        /*0ace*/ 	.byte	0x3f
	.zero		1


	//   ....[161]....
        /*0ad0*/ 	.word	0x00009650
        /*0ad4*/ 	.word	0x00000006
        /*0ad8*/ 	.word	0x00000000
        /*0adc*/ 	.short	0x010a
        /*0ade*/ 	.byte	0x3f
	.zero		1


	//   ....[162]....
        /*0ae0*/ 	.word	0x000096a0
        /*0ae4*/ 	.word	0x00000007
        /*0ae8*/ 	.word	0x00000000
        /*0aec*/ 	.short	0x010a
        /*0aee*/ 	.byte	0x3f
	.zero		1


	//   ....[163]....
        /*0af0*/ 	.word	0x000096f0
        /*0af4*/ 	.word	0x00000006
        /*0af8*/ 	.word	0x00000000
        /*0afc*/ 	.short	0x010a
        /*0afe*/ 	.byte	0x3f
	.zero		1


	//   ....[164]....
        /*0b00*/ 	.word	0x00009740
        /*0b04*/ 	.word	0x00000007
        /*0b08*/ 	.word	0x00000000
        /*0b0c*/ 	.short	0x010a
        /*0b0e*/ 	.byte	0x3f
	.zero		1


	//   ....[165]....
        /*0b10*/ 	.word	0x00009790
        /*0b14*/ 	.word	0x00000006
        /*0b18*/ 	.word	0x00000000
        /*0b1c*/ 	.short	0x010a
        /*0b1e*/ 	.byte	0x3f
	.zero		1


	//   ....[166]....
        /*0b20*/ 	.word	0x000097e0
        /*0b24*/ 	.word	0x00000007
        /*0b28*/ 	.word	0x00000000
        /*0b2c*/ 	.short	0x010a
        /*0b2e*/ 	.byte	0x3f
	.zero		1


	//   ....[167]....
        /*0b30*/ 	.word	0x00009830
        /*0b34*/ 	.word	0x00000006
        /*0b38*/ 	.word	0x00000000
        /*0b3c*/ 	.short	0x010a
        /*0b3e*/ 	.byte	0x3f
	.zero		1


	//   ....[168]....
        /*0b40*/ 	.word	0x00009880
        /*0b44*/ 	.word	0x00000007
        /*0b48*/ 	.word	0x00000000
        /*0b4c*/ 	.short	0x010a
        /*0b4e*/ 	.byte	0x3f
	.zero		1


	//   ....[169]....
        /*0b50*/ 	.word	0x000098d0
        /*0b54*/ 	.word	0x00000006
        /*0b58*/ 	.word	0x00000000
        /*0b5c*/ 	.short	0x010a
        /*0b5e*/ 	.byte	0x3f
	.zero		1


	//----- nvinfo : EIATTR_NUM_MBARRIERS
	.align		4
.L_37:
        /*0b60*/ 	.byte	0x03, 0x38
        /*0b62*/ 	.short	0x0050


	//----- nvinfo : EIATTR_EXIT_INSTR_OFFSETS
	.align		4
        /*0b64*/ 	.byte	0x04, 0x1c
        /*0b66*/ 	.short	(.L_39 - .L_38)


	//   ....[0]....
.L_38:
        /*0b68*/ 	.word	0x000015f0


	//   ....[1]....
        /*0b6c*/ 	.word	0x00001650


	//   ....[2]....
        /*0b70*/ 	.word	0x000068c0


	//   ....[3]....
        /*0b74*/ 	.word	0x000068f0


	//   ....[4]....
        /*0b78*/ 	.word	0x00008b10


	//----- nvinfo : EIATTR_MAX_THREADS
	.align		4
.L_39:
        /*0b7c*/ 	.byte	0x04, 0x05
        /*0b7e*/ 	.short	(.L_41 - .L_40)
.L_40:
        /*0b80*/ 	.word	0x00000180
        /*0b84*/ 	.word	0x00000001
        /*0b88*/ 	.word	0x00000001


	//----- nvinfo : EIATTR_CRS_STACK_SIZE
	.align		4
.L_41:
        /*0b8c*/ 	.byte	0x04, 0x1e
        /*0b8e*/ 	.short	(.L_43 - .L_42)
.L_42:
        /*0b90*/ 	.word	0x00000000


	//----- nvinfo : EIATTR_CBANK_PARAM_SIZE
	.align		4
.L_43:
        /*0b94*/ 	.byte	0x03, 0x19
        /*0b96*/ 	.short	0x0470


	//----- nvinfo : EIATTR_PARAM_CBANK
	.align		4
        /*0b98*/ 	.byte	0x04, 0x0a
        /*0b9a*/ 	.short	(.L_45 - .L_44)
	.align		4
.L_44:
        /*0b9c*/ 	.word	index@(.nv.constant0._ZN7cutlass13device_kernelINS_4gemm6kernel13GemmUniversalIN4cute5tupleIJiiiiEEENS1_10collective13CollectiveMmaINS1_34MainloopSm90TmaGmmaWarpSpecializedILi37ENS5_IJNS4_1CILi1EEESB_SB_EEENS1_32KernelTmaWarpSpecializedPingpongEEENS5_IJNSA_ILi64EEENSA_ILi128EEENSA_ILi16EEEEEENS_10bfloat16_tENS5_IJlSB_lEEESJ_SK_NS4_8TiledMMAINS4_8MMA_AtomIJNS4_4SM904GMMA28MMA_64x128x16_F32BF16BF16_SSILNSO_5MajorE0ELSQ_0ELNSO_7ScaleInE1ELSR_1EEEEEENS4_6LayoutISC_NS5_IJNSA_ILi0EEESV_SV_EEEEENS5_IJNS4_10UnderscoreESY_SY_EEEEENS4_13SM90_TMA_LOADENS4_14ComposedLayoutINS4_7SwizzleILi1ELi4ELi3EEENS4_18smem_ptr_flag_bitsILi16EEENSU_INS5_IJNSA_ILi8EEESH_EEENS5_IJSH_SB_EEEEEEEvNS4_8identityES11_S1B_vS1C_EENS_8epilogue10collective6detail29Sm90TmaWarpSpecializedAdapterINS1F_15DefaultEpilogueISJ_SK_SK_NS1E_6thread17LinearCombinationISJ_Li1EffLNS1J_9ScaleType4KindE0ELNS_15FloatRoundStyleE2ESJ_EENS1_15EpilogueDefaultEEEEEvvEEEEvNT_6ParamsE)
        /*0ba0*/ 	.short	0x0210
        /*0ba2*/ 	.short	0x0470


	//----- nvinfo : EIATTR_SW_WAR
	.align		4
.L_45:
        /*0ba4*/ 	.byte	0x04, 0x36
        /*0ba6*/ 	.short	(.L_47 - .L_46)
.L_46:
        /*0ba8*/ 	.word	0x00000008
.L_47:


//--------------------- .nv.callgraph             --------------------------
	.section	.nv.callgraph,"",@"SHT_CUDA_CALLGRAPH"
	.align	4
	.sectionentsize	8
	.align		4
        /*0000*/ 	.word	0x00000000
	.align		4
        /*0004*/ 	.word	0xffffffff
	.align		4
        /*0008*/ 	.word	index@(_ZN7cutlass13device_kernelINS_4gemm6kernel13GemmUniversalIN4cute5tupleIJiiiiEEENS1_10collective13CollectiveMmaINS1_34MainloopSm90TmaGmmaWarpSpecializedILi37ENS5_IJNS4_1CILi1EEESB_SB_EEENS1_32KernelTmaWarpSpecializedPingpongEEENS5_IJNSA_ILi64EEENSA_ILi128EEENSA_ILi16EEEEEENS_10bfloat16_tENS5_IJlSB_lEEESJ_SK_NS4_8TiledMMAINS4_8MMA_AtomIJNS4_4SM904GMMA28MMA_64x128x16_F32BF16BF16_SSILNSO_5MajorE0ELSQ_0ELNSO_7ScaleInE1ELSR_1EEEEEENS4_6LayoutISC_NS5_IJNSA_ILi0EEESV_SV_EEEEENS5_IJNS4_10UnderscoreESY_SY_EEEEENS4_13SM90_TMA_LOADENS4_14ComposedLayoutINS4_7SwizzleILi1ELi4ELi3EEENS4_18smem_ptr_flag_bitsILi16EEENSU_INS5_IJNSA_ILi8EEESH_EEENS5_IJSH_SB_EEEEEEEvNS4_8identityES11_S1B_vS1C_EENS_8epilogue10collective6detail29Sm90TmaWarpSpecializedAdapterINS1F_15DefaultEpilogueISJ_SK_SK_NS1E_6thread17LinearCombinationISJ_Li1EffLNS1J_9ScaleType4KindE0ELNS_15FloatRoundStyleE2ESJ_EENS1_15EpilogueDefaultEEEEEvvEEEEvNT_6ParamsE)
	.align		4
        /*000c*/ 	.word	index@(__assertfail)
	.align		4
        /*0010*/ 	.word	0x00000000
	.align		4
        /*0014*/ 	.word	0xfffffffe
	.align		4
        /*0018*/ 	.word	0x00000000
	.align		4
        /*001c*/ 	.word	0xfffffffd
	.align		4
        /*0020*/ 	.word	0x00000000
	.align		4
        /*0024*/ 	.word	0xfffffffc


//--------------------- .nv.constant4             --------------------------
	.section	.nv.constant4,"a",@progbits
	.align	8
	.align		8
.nv.constant4:
        /*0000*/ 	.dword	__assertfail
	.align		8
        /*0008*/ 	.dword	__unnamed_1
	.align		8
        /*0010*/ 	.dword	_ZN39_INTERNAL_37cc5dc7_4_k_cu_c2030b59_47014cuda3std3__45__cpo5beginE
	.align		8
        /*0018*/ 	.dword	_ZN39_INTERNAL_37cc5dc7_4_k_cu_c2030b59_47014cuda3std3__45__cpo3endE
	.align		8
        /*0020*/ 	.dword	_ZN39_INTERNAL_37cc5dc7_4_k_cu_c2030b59_47014cuda3std3__45__cpo6cbeginE
	.align		8
        /*0028*/ 	.dword	_ZN39_INTERNAL_37cc5dc7_4_k_cu_c2030b59_47014cuda3std3__45__cpo4cendE
	.align		8
        /*0030*/ 	.dword	_ZN39_INTERNAL_37cc5dc7_4_k_cu_c2030b59_47014cuda3std3__441_GLOBAL__N__37cc5dc7_4_k_cu_c2030b59_47016ignoreE
	.align		8
        /*0038*/ 	.dword	_ZN39_INTERNAL_37cc5dc7_4_k_cu_c2030b59_47014cuda3std3__419piecewise_constructE
	.align		8
        /*0040*/ 	.dword	_ZN39_INTERNAL_37cc5dc7_4_k_cu_c2030b59_47014cuda3std3__48in_placeE
	.align		8
        /*0048*/ 	.dword	_ZN39_INTERNAL_37cc5dc7_4_k_cu_c2030b59_47014cuda3std6ranges3__45__cpo4swapE
	.align		8
        /*0050*/ 	.dword	_ZN39_INTERNAL_37cc5dc7_4_k_cu_c2030b59_47014cuda3std6ranges3__45__cpo9iter_moveE
	.align		8
        /*0058*/ 	.dword	_ZN39_INTERNAL_37cc5dc7_4_k_cu_c2030b59_47014cute7productE
	.align		8
        /*0060*/ 	.dword	_ZN39_INTERNAL_37cc5dc7_4_k_cu_c2030b59_47014cute1_E
	.align		8
        /*0068*/ 	.dword	$str$22
	.align		8
        /*0070*/ 	.dword	$str$23


//--------------------- .text._ZN7cutlass13device_kernelINS_4gemm6kernel13GemmUniversalIN4cute5tupleIJiiiiEEENS1_10collective13CollectiveMmaINS1_34MainloopSm90TmaGmmaWarpSpecializedILi37ENS5_IJNS4_1CILi1EEESB_SB_EEENS1_32KernelTmaWarpSpecializedPingpongEEENS5_IJNSA_ILi64EEENSA_ILi128EEENSA_ILi16EEEEEENS_10bfloat16_tENS5_IJlSB_lEEESJ_SK_NS4_8TiledMMAINS4_8MMA_AtomIJNS4_4SM904GMMA28MMA_64x128x16_F32BF16BF16_SSILNSO_5MajorE0ELSQ_0ELNSO_7ScaleInE1ELSR_1EEEEEENS4_6LayoutISC_NS5_IJNSA_ILi0EEESV_SV_EEEEENS5_IJNS4_10UnderscoreESY_SY_EEEEENS4_13SM90_TMA_LOADENS4_14ComposedLayoutINS4_7SwizzleILi1ELi4ELi3EEENS4_18smem_ptr_flag_bitsILi16EEENSU_INS5_IJNSA_ILi8EEESH_EEENS5_IJSH_SB_EEEEEEEvNS4_8identityES11_S1B_vS1C_EENS_8epilogue10collective6detail29Sm90TmaWarpSpecializedAdapterINS1F_15DefaultEpilogueISJ_SK_SK_NS1E_6thread17LinearCombinationISJ_Li1EffLNS1J_9ScaleType4KindE0ELNS_15FloatRoundStyleE2ESJ_EENS1_15EpilogueDefaultEEEEEvvEEEEvNT_6ParamsE --------------------------
	.section	.text._ZN7cutlass13device_kernelINS_4gemm6kernel13GemmUniversalIN4cute5tupleIJiiiiEEENS1_10collective13CollectiveMmaINS1_34MainloopSm90TmaGmmaWarpSpecializedILi37ENS5_IJNS4_1CILi1EEESB_SB_EEENS1_32KernelTmaWarpSpecializedPingpongEEENS5_IJNSA_ILi64EEENSA_ILi128EEENSA_ILi16EEEEEENS_10bfloat16_tENS5_IJlSB_lEEESJ_SK_NS4_8TiledMMAINS4_8MMA_AtomIJNS4_4SM904GMMA28MMA_64x128x16_F32BF16BF16_SSILNSO_5MajorE0ELSQ_0ELNSO_7ScaleInE1ELSR_1EEEEEENS4_6LayoutISC_NS5_IJNSA_ILi0EEESV_SV_EEEEENS5_IJNS4_10UnderscoreESY_SY_EEEEENS4_13SM90_TMA_LOADENS4_14ComposedLayoutINS4_7SwizzleILi1ELi4ELi3EEENS4_18smem_ptr_flag_bitsILi16EEENSU_INS5_IJNSA_ILi8EEESH_EEENS5_IJSH_SB_EEEEEEEvNS4_8identityES11_S1B_vS1C_EENS_8epilogue10collective6detail29Sm90TmaWarpSpecializedAdapterINS1F_15DefaultEpilogueISJ_SK_SK_NS1E_6thread17LinearCombinationISJ_Li1EffLNS1J_9ScaleType4KindE0ELNS_15FloatRoundStyleE2ESJ_EENS1_15EpilogueDefaultEEEEEvvEEEEvNT_6ParamsE,"ax",@progbits
	.align	128
.text._ZN7cutlass13device_kernelINS_4gemm6kernel13GemmUniversalIN4cute5tupleIJiiiiEEENS1_10collective13CollectiveMmaINS1_34MainloopSm90TmaGmmaWarpSpecializedILi37ENS5_IJNS4_1CILi1EEESB_SB_EEENS1_32KernelTmaWarpSpecializedPingpongEEENS5_IJNSA_ILi64EEENSA_ILi128EEENSA_ILi16EEEEEENS_10bfloat16_tENS5_IJlSB_lEEESJ_SK_NS4_8TiledMMAINS4_8MMA_AtomIJNS4_4SM904GMMA28MMA_64x128x16_F32BF16BF16_SSILNSO_5MajorE0ELSQ_0ELNSO_7ScaleInE1ELSR_1EEEEEENS4_6LayoutISC_NS5_IJNSA_ILi0EEESV_SV_EEEEENS5_IJNS4_10UnderscoreESY_SY_EEEEENS4_13SM90_TMA_LOADENS4_14ComposedLayoutINS4_7SwizzleILi1ELi4ELi3EEENS4_18smem_ptr_flag_bitsILi16EEENSU_INS5_IJNSA_ILi8EEESH_EEENS5_IJSH_SB_EEEEEEEvNS4_8identityES11_S1B_vS1C_EENS_8epilogue10collective6detail29Sm90TmaWarpSpecializedAdapterINS1F_15DefaultEpilogueISJ_SK_SK_NS1E_6thread17LinearCombinationISJ_Li1EffLNS1J_9ScaleType4KindE0ELNS_15FloatRoundStyleE2ESJ_EENS1_15EpilogueDefaultEEEEEvvEEEEvNT_6ParamsE:
        .type           _ZN7cutlass13device_kernelINS_4gemm6kernel13GemmUniversalIN4cute5tupleIJiiiiEEENS1_10collective13CollectiveMmaINS1_34MainloopSm90TmaGmmaWarpSpecializedILi37ENS5_IJNS4_1CILi1EEESB_SB_EEENS1_32KernelTmaWarpSpecializedPingpongEEENS5_IJNSA_ILi64EEENSA_ILi128EEENSA_ILi16EEEEEENS_10bfloat16_tENS5_IJlSB_lEEESJ_SK_NS4_8TiledMMAINS4_8MMA_AtomIJNS4_4SM904GMMA28MMA_64x128x16_F32BF16BF16_SSILNSO_5MajorE0ELSQ_0ELNSO_7ScaleInE1ELSR_1EEEEEENS4_6LayoutISC_NS5_IJNSA_ILi0EEESV_SV_EEEEENS5_IJNS4_10UnderscoreESY_SY_EEEEENS4_13SM90_TMA_LOADENS4_14ComposedLayoutINS4_7SwizzleILi1ELi4ELi3EEENS4_18smem_ptr_flag_bitsILi16EEENSU_INS5_IJNSA_ILi8EEESH_EEENS5_IJSH_SB_EEEEEEEvNS4_8identityES11_S1B_vS1C_EENS_8epilogue10collective6detail29Sm90TmaWarpSpecializedAdapterINS1F_15DefaultEpilogueISJ_SK_SK_NS1E_6thread17LinearCombinationISJ_Li1EffLNS1J_9ScaleType4KindE0ELNS_15FloatRoundStyleE2ESJ_EENS1_15EpilogueDefaultEEEEEvvEEEEvNT_6ParamsE,@function
        .size           _ZN7cutlass13device_kernelINS_4gemm6kernel13GemmUniversalIN4cute5tupleIJiiiiEEENS1_10collective13CollectiveMmaINS1_34MainloopSm90TmaGmmaWarpSpecializedILi37ENS5_IJNS4_1CILi1EEESB_SB_EEENS1_32KernelTmaWarpSpecializedPingpongEEENS5_IJNSA_ILi64EEENSA_ILi128EEENSA_ILi16EEEEEENS_10bfloat16_tENS5_IJlSB_lEEESJ_SK_NS4_8TiledMMAINS4_8MMA_AtomIJNS4_4SM904GMMA28MMA_64x128x16_F32BF16BF16_SSILNSO_5MajorE0ELSQ_0ELNSO_7ScaleInE1ELSR_1EEEEEENS4_6LayoutISC_NS5_IJNSA_ILi0EEESV_SV_EEEEENS5_IJNS4_10UnderscoreESY_SY_EEEEENS4_13SM90_TMA_LOADENS4_14ComposedLayoutINS4_7SwizzleILi1ELi4ELi3EEENS4_18smem_ptr_flag_bitsILi16EEENSU_INS5_IJNSA_ILi8EEESH_EEENS5_IJSH_SB_EEEEEEEvNS4_8identityES11_S1B_vS1C_EENS_8epilogue10collective6detail29Sm90TmaWarpSpecializedAdapterINS1F_15DefaultEpilogueISJ_SK_SK_NS1E_6thread17LinearCombinationISJ_Li1EffLNS1J_9ScaleType4KindE0ELNS_15FloatRoundStyleE2ESJ_EENS1_15EpilogueDefaultEEEEEvvEEEEvNT_6ParamsE,(.L_x_264 - _ZN7cutlass13device_kernelINS_4gemm6kernel13GemmUniversalIN4cute5tupleIJiiiiEEENS1_10collective13CollectiveMmaINS1_34MainloopSm90TmaGmmaWarpSpecializedILi37ENS5_IJNS4_1CILi1EEESB_SB_EEENS1_32KernelTmaWarpSpecializedPingpongEEENS5_IJNSA_ILi64EEENSA_ILi128EEENSA_ILi16EEEEEENS_10bfloat16_tENS5_IJlSB_lEEESJ_SK_NS4_8TiledMMAINS4_8MMA_AtomIJNS4_4SM904GMMA28MMA_64x128x16_F32BF16BF16_SSILNSO_5MajorE0ELSQ_0ELNSO_7ScaleInE1ELSR_1EEEEEENS4_6LayoutISC_NS5_IJNSA_ILi0EEESV_SV_EEEEENS5_IJNS4_10UnderscoreESY_SY_EEEEENS4_13SM90_TMA_LOADENS4_14ComposedLayoutINS4_7SwizzleILi1ELi4ELi3EEENS4_18smem_ptr_flag_bitsILi16EEENSU_INS5_IJNSA_ILi8EEESH_EEENS5_IJSH_SB_EEEEEEEvNS4_8identityES11_S1B_vS1C_EENS_8epilogue10collective6detail29Sm90TmaWarpSpecializedAdapterINS1F_15DefaultEpilogueISJ_SK_SK_NS1E_6thread17LinearCombinationISJ_Li1EffLNS1J_9ScaleType4KindE0ELNS_15FloatRoundStyleE2ESJ_EENS1_15EpilogueDefaultEEEEEvvEEEEvNT_6ParamsE)
        .other          _ZN7cutlass13device_kernelINS_4gemm6kernel13GemmUniversalIN4cute5tupleIJiiiiEEENS1_10collective13CollectiveMmaINS1_34MainloopSm90TmaGmmaWarpSpecializedILi37ENS5_IJNS4_1CILi1EEESB_SB_EEENS1_32KernelTmaWarpSpecializedPingpongEEENS5_IJNSA_ILi64EEENSA_ILi128EEENSA_ILi16EEEEEENS_10bfloat16_tENS5_IJlSB_lEEESJ_SK_NS4_8TiledMMAINS4_8MMA_AtomIJNS4_4SM904GMMA28MMA_64x128x16_F32BF16BF16_SSILNSO_5MajorE0ELSQ_0ELNSO_7ScaleInE1ELSR_1EEEEEENS4_6LayoutISC_NS5_IJNSA_ILi0EEESV_SV_EEEEENS5_IJNS4_10UnderscoreESY_SY_EEEEENS4_13SM90_TMA_LOADENS4_14ComposedLayoutINS4_7SwizzleILi1ELi4ELi3EEENS4_18smem_ptr_flag_bitsILi16EEENSU_INS5_IJNSA_ILi8EEESH_EEENS5_IJSH_SB_EEEEEEEvNS4_8identityES11_S1B_vS1C_EENS_8epilogue10collective6detail29Sm90TmaWarpSpecializedAdapterINS1F_15DefaultEpilogueISJ_SK_SK_NS1E_6thread17LinearCombinationISJ_Li1EffLNS1J_9ScaleType4KindE0ELNS_15FloatRoundStyleE2ESJ_EENS1_15EpilogueDefaultEEEEEvvEEEEvNT_6ParamsE,@"STO_CUDA_ENTRY STV_DEFAULT"
_ZN7cutlass13device_kernelINS_4gemm6kernel13GemmUniversalIN4cute5tupleIJiiiiEEENS1_10collective13CollectiveMmaINS1_34MainloopSm90TmaGmmaWarpSpecializedILi37ENS5_IJNS4_1CILi1EEESB_SB_EEENS1_32KernelTmaWarpSpecializedPingpongEEENS5_IJNSA_ILi64EEENSA_ILi128EEENSA_ILi16EEEEEENS_10bfloat16_tENS5_IJlSB_lEEESJ_SK_NS4_8TiledMMAINS4_8MMA_AtomIJNS4_4SM904GMMA28MMA_64x128x16_F32BF16BF16_SSILNSO_5MajorE0ELSQ_0ELNSO_7ScaleInE1ELSR_1EEEEEENS4_6LayoutISC_NS5_IJNSA_ILi0EEESV_SV_EEEEENS5_IJNS4_10UnderscoreESY_SY_EEEEENS4_13SM90_TMA_LOADENS4_14ComposedLayoutINS4_7SwizzleILi1ELi4ELi3EEENS4_18smem_ptr_flag_bitsILi16EEENSU_INS5_IJNSA_ILi8EEESH_EEENS5_IJSH_SB_EEEEEEEvNS4_8identityES11_S1B_vS1C_EENS_8epilogue10collective6detail29Sm90TmaWarpSpecializedAdapterINS1F_15DefaultEpilogueISJ_SK_SK_NS1E_6thread17LinearCombinationISJ_Li1EffLNS1J_9ScaleType4KindE0ELNS_15FloatRoundStyleE2ESJ_EENS1_15EpilogueDefaultEEEEEvvEEEEvNT_6ParamsE:
[----:B------:R-:W0:Y:S02]  /*0000*/  LDC R1, c[0x0][0x28] ;  /* 0x00000a00ff017b82 */ /* 0x000e240000000800 */
[----:B0-----:R-:W-:Y:S01]  /*0010*/  VIADD R1, R1, 0xfffffff8 ;  /* 0xfffffff801017836 */ /* 0x001fe20000000000 */
[----:B------:R-:W0:Y:S01]  /*0020*/  S2R R5, SR_TID.X ;  /* 0x0000000000057919 */ /* 0x000e220000002100 */
[----:B------:R-:W-:Y:S01]  /*0030*/  ELECT P0, URZ, PT ;  /* 0x00000000003f782f */ /* 0x000fe20003800000 */
[----:B------:R-:W-:Y:S01]  /*0040*/  BSSY B0, `(.L_x_0) ;  /* 0x000000f000007945 */ /* 0x000fe20003800000 */
[--C-:B0-----:R-:W-:Y:S02]  /*0050*/  SHF.R.U32.HI R0, RZ, 0x5, R5.reuse ;  /* 0x00000005ff007819 */ /* 0x101fe40000011605 */
[----:B------:R-:W-:-:S03]  /*0060*/  SHF.R.U32.HI R4, RZ, 0x7, R5 ;  /* 0x00000007ff047819 */ /* 0x000fc60000011605 */
[----:B------:R-:W0:Y:S04]  /*0070*/  SHFL.IDX PT, R2, R0, RZ, 0x1f ;  /* 0x00001fff00027589 */ /* 0x000e2800000e0000 */
[----:B------:R1:W2:Y:S01]  /*0080*/  SHFL.IDX PT, R7, R4, RZ, 0x1f ;  /* 0x00001fff04077589 */ /* 0x0002a200000e0000 */
[----:B0-----:R-:W-:-:S13]  /*0090*/  ISETP.NE.OR P0, PT, R2, RZ, !P0 ;  /* 0x000000ff0200720c */ /* 0x001fda0004705670 */
[----:B-12---:R-:W-:Y:S05]  /*00a0*/  @P0 BRA `(.L_x_1) ;  /* 0x0000000000200947 */ /* 0x006fea0003800000 */
[----:B------:R-:W-:Y:S02]  /*00b0*/  ULDC.64 UR4, c[0x0][0x198] ;  /* 0x0000660000047ab9 */ /* 0x000fe40000000a00 */
[----:B------:R-:W-:Y:S02]  /*00c0*/  UIADD3 UR6, UP0, UR4, 0xf0, URZ ;  /* 0x000000f004067890 */ /* 0x000fe4000ff1e03f */
[----:B------:R-:W-:Y:S02]  /*00d0*/  UIADD3 UR4, UP1, UR4, 0x1f0, URZ ;  /* 0x000001f004047890 */ /* 0x000fe4000ff3e03f */
[----:B------:R-:W-:Y:S02]  /*00e0*/  UIADD3.X UR7, URZ, UR5, URZ, UP0, !UPT ;  /* 0x000000053f077290 */ /* 0x000fe400087fe43f */
[----:B------:R-:W-:-:S07]  /*00f0*/  UIADD3.X UR5, URZ, UR5, URZ, UP1, !UPT ;  /* 0x000000053f057290 */ /* 0x000fce0008ffe43f */
[----:B------:R0:W-:Y:S02]  /*0100*/  UTMACCTL.PF [UR6] ;  /* 0x00000000060079b9 */ /* 0x0001e40008040000 */
[----:B------:R0:W-:Y:S02]  /*0110*/  UTMACCTL.PF [UR4] ;  /* 0x00000000040079b9 */ /* 0x0001e40008040000 */
[----:B0-----:R-:W-:Y:S01]  /*0120*/  NOP ;  /* 0x0000000000007918 */ /* 0x001fe20000000000 */
.L_x_1:
[----:B------:R-:W-:Y:S05]  /*0130*/  BSYNC B0 ;  /* 0x0000000000007941 */ /* 0x000fea0003800000 */
.L_x_0:
[----:B------:R-:W0:Y:S02]  /*0140*/  SHFL.IDX PT, R3, R0, RZ, 0x1f ;  /* 0x00001fff00037589 */ /* 0x000e2400000e0000 */
[----:B0-----:R-:W-:-:S13]  /*0150*/  ISETP.NE.AND P0, PT, R3, RZ, PT ;  /* 0x000000ff0300720c */ /* 0x001fda0003f05270 */
[----:B------:R-:W-:Y:S05]  /*0160*/  @P0 BRA `(.L_x_2) ;  /* 0x00000004006c0947 */ /* 0x000fea0003800000 */
[----:B------:R-:W-:Y:S01]  /*0170*/  ELECT P0, URZ, PT ;  /* 0x00000000003f782f */ /* 0x000fe20003800000 */
[----:B------:R-:W-:-:S12]  /*0180*/  BSSY B0, `(.L_x_2) ;  /* 0x0000059000007945 */ /* 0x000fd80003800000 */
[----:B------:R-:W-:Y:S05]  /*0190*/  @!P0 BRA `(.L_x_3) ;  /* 0x00000004005c8947 */ /* 0x000fea0003800000 */
[----:B------:R-:W0:Y:S01]  /*01a0*/  S2UR UR8, SR_CgaCtaId ;  /* 0x00000000000879c3 */ /* 0x000e220000008800 */
[----:B------:R-:W-:Y:S01]  /*01b0*/  UMOV UR4, 0x400 ;  /* 0x0000040000047882 */ /* 0x000fe20000000000 */
[----:B------:R-:W-:Y:S01]  /*01c0*/  UMOV UR5, 0x1 ;  /* 0x0000000100057882 */ /* 0x000fe20000000000 */
[----:B------:R-:W-:Y:S02]  /*01d0*/  UMOV UR6, 0x80 ;  /* 0x0000008000067882 */ /* 0x000fe40000000000 */
[----:B------:R-:W-:-:S04]  /*01e0*/  UIADD3 UR6, -UR6, 0x100000, URZ ;  /* 0x0010000006067890 */ /* 0x000fc8000fffe13f */
[----:B------:R-:W-:Y:S02]  /*01f0*/  USHF.L.U32 UR7, UR6, 0xb, URZ ;  /* 0x0000000b06077899 */ /* 0x000fe4000800063f */
[----:B------:R-:W-:Y:S02]  /*0200*/  USHF.L.U32 UR6, UR6, 0x1, URZ ;  /* 0x0000000106067899 */ /* 0x000fe4000800063f */
[----:B0-----:R-:W-:Y:S02]  /*0210*/  ULEA UR8, UR8, UR4, 0x18 ;  /* 0x0000000408087291 */ /* 0x001fe4000f8ec03f */
[----:B------:R-:W-:-:S04]  /*0220*/  UIADD3 UR4, -UR5, 0x100000, URZ ;  /* 0x0010000005047890 */ /* 0x000fc8000fffe13f */
[----:B------:R-:W-:Y:S02]  /*0230*/  USHF.L.U32 UR5, UR4, 0xb, URZ ;  /* 0x0000000b04057899 */ /* 0x000fe4000800063f */
[----:B------:R-:W-:Y:S01]  /*0240*/  USHF.L.U32 UR4, UR4, 0x1, URZ ;  /* 0x0000000104047899 */ /* 0x000fe2000800063f */
[----:B------:R-:W0:Y:S11]  /*0250*/  FENCE.VIEW.ASYNC.S ;  /* 0x00000000000073c6 */ /* 0x000e360000000000 */
[----:B0-----:R0:W1:Y:S01]  /*0260*/  SYNCS.EXCH.64 URZ, [UR8], UR4 ;  /* 0x00000004083f75b2 */ /* 0x0010620008000100 */
[----:B------:R0:W2:Y:S01]  /*0270*/  SYNCS.EXCH.64 URZ, [UR8+0x128], UR6 ;  /* 0x00012806083f75b2 */ /* 0x0000a20008000100 */
[----:B------:R0:W3:Y:S01]  /*0280*/  SYNCS.EXCH.64 URZ, [UR8+0x8], UR4 ;  /* 0x00000804083f75b2 */ /* 0x0000e20008000100 */
[----:B------:R0:W4:Y:S01]  /*0290*/  SYNCS.EXCH.64 URZ, [UR8+0x130], UR6 ;  /* 0x00013006083f75b2 */ /* 0x0001220008000100 */
[----:B------:R0:W0:Y:S01]  /*02a0*/  SYNCS.EXCH.64 URZ, [UR8+0x10], UR4 ;  /* 0x00001004083f75b2 */ /* 0x0000220008000100 */
        /* <DEDUP_REMOVED lines=69> */
[----:B-1234-:R-:W-:Y:S01]  /*0700*/  NOP ;  /* 0x0000000000007918 */ /* 0x01efe20000000000 */
.L_x_3:
[----:B0-----:R-:W-:Y:S05]  /*0710*/  BSYNC B0 ;  /* 0x0000000000007941 */ /* 0x001fea0003800000 */
.L_x_2:
[----:B------:R-:W0:Y:S01]  /*0720*/  SHFL.IDX PT, R6, R0, RZ, 0x1f ;  /* 0x00001fff00067589 */ /* 0x000e2200000e0000 */
[----:B------:R-:W-:Y:S01]  /*0730*/  ELECT P0, URZ, PT ;  /* 0x00000000003f782f */ /* 0x000fe20003800000 */
[----:B------:R-:W-:Y:S01]  /*0740*/  NOP ;  /* 0x0000000000007918 */ /* 0x000fe20000000000 */
[----:B------:R-:W-:Y:S01]  /*0750*/  ELECT P1, URZ, PT ;  /* 0x00000000003f782f */ /* 0x000fe20003820000 */
[----:B------:R1:W2:Y:S01]  /*0760*/  SHFL.IDX PT, R3, R0, RZ, 0x1f ;  /* 0x00001fff00037589 */ /* 0x0002a200000e0000 */
[----:B------:R-:W-:Y:S01]  /*0770*/  UMOV UR4, 0x20 ;  /* 0x0000002000047882 */ /* 0x000fe20000000000 */
[----:B------:R-:W-:Y:S01]  /*0780*/  UMOV UR11, 0x80 ;  /* 0x00000080000b7882 */ /* 0x000fe20000000000 */
[----:B------:R-:W-:Y:S01]  /*0790*/  NOP ;  /* 0x0000000000007918 */ /* 0x000fe20000000000 */
[----:B------:R-:W3:Y:S01]  /*07a0*/  SHFL.IDX PT, R4, R4, RZ, 0x1f ;  /* 0x00001fff04047589 */ /* 0x000ee200000e0000 */
[C---:B------:R-:W-:Y:S01]  /*07b0*/  VIADD R31, R7.reuse, 0xffffffff ;  /* 0xffffffff071f7836 */ /* 0x040fe20000000000 */
[----:B------:R-:W-:Y:S01]  /*07c0*/  ULDC.64 UR36, c[0x0][0x208] ;  /* 0x0000820000247ab9 */ /* 0x000fe20000000a00 */
[----:B------:R-:W-:-:S02]  /*07d0*/  ISETP.NE.AND P2, PT, R7, RZ, PT ;  /* 0x000000ff0700720c */ /* 0x000fc40003f45270 */
[----:B-1----:R-:W-:Y:S02]  /*07e0*/  SHF.R.S32.HI R0, RZ, 0x1f, R5 ;  /* 0x0000001fff007819 */ /* 0x002fe40000011405 */
[----:B------:R-:W-:Y:S02]  /*07f0*/  ISETP.GE.U32.AND P3, PT, R31, 0x2, PT ;  /* 0x000000021f00780c */ /* 0x000fe40003f66070 */
[----:B------:R-:W-:-:S04]  /*0800*/  LEA.HI R0, R0, R5, RZ, 0x7 ;  /* 0x0000000500007211 */ /* 0x000fc800078f38ff */
[----:B------:R-:W-:Y:S02]  /*0810*/  LOP3.LUT R0, R0, 0xffffff80, RZ, 0xc0, !PT ;  /* 0xffffff8000007812 */ /* 0x000fe400078ec0ff */
[----:B0-----:R-:W-:Y:S02]  /*0820*/  ISETP.NE.OR P0, PT, R6, RZ, !P0 ;  /* 0x000000ff0600720c */ /* 0x001fe40004705670 */
[----:B--2---:R-:W-:Y:S02]  /*0830*/  ISETP.NE.OR P1, PT, R3, RZ, !P1 ;  /* 0x000000ff0300720c */ /* 0x004fe40004f25670 */
[----:B------:R-:W-:Y:S02]  /*0840*/  SHF.R.S32.HI R3, RZ, 0x1f, R2 ;  /* 0x0000001fff037819 */ /* 0x000fe40000011402 */
[----:B---3--:R-:W-:Y:S01]  /*0850*/  R2UR UR43, R4 ;  /* 0x00000000042b72ca */ /* 0x008fe200000e0000 */
[----:B------:R-:W-:Y:S01]  /*0860*/  IMAD.IADD R4, R5, 0x1, -R0 ;  /* 0x0000000105047824 */ /* 0x000fe200078e0a00 */
[----:B------:R-:W-:-:S05]  /*0870*/  LEA.HI R3, R3, R2, RZ, 0x2 ;  /* 0x0000000203037211 */ /* 0x000fca00078f10ff */
[----:B------:R-:W-:Y:S01]  /*0880*/  VOTEU.ALL UP0, P0 ;  /* 0x00000000003f7886 */ /* 0x000fe20000000000 */
[----:B------:R-:W-:Y:S01]  /*0890*/  LOP3.LUT R3, R3, 0xfffffffc, RZ, 0xc0, !PT ;  /* 0xfffffffc03037812 */ /* 0x000fe200078ec0ff */
[----:B------:R-:W-:-:S03]  /*08a0*/  VOTEU.ALL UP1, P1 ;  /* 0x00000000003f7886 */ /* 0x000fc60000820000 */
[----:B------:R-:W0:Y:S01]  /*08b0*/  @!UP0 S2UR UR7, SR_CgaCtaId ;  /* 0x00000000000789c3 */ /* 0x000e220000008800 */
[----:B------:R-:W-:Y:S01]  /*08c0*/  @!UP0 UMOV UR6, 0x400 ;  /* 0x0000040000068882 */ /* 0x000fe20000000000 */
[----:B------:R-:W-:-:S04]  /*08d0*/  @!UP0 UIADD3 UR4, -UR4, 0x100000, URZ ;  /* 0x0010000004048890 */ /* 0x000fc8000fffe13f */
[----:B------:R-:W-:Y:S02]  /*08e0*/  @!UP0 USHF.L.U32 UR5, UR4, 0xb, URZ ;  /* 0x0000000b04058899 */ /* 0x000fe4000800063f */
[----:B------:R-:W-:Y:S01]  /*08f0*/  @!UP0 USHF.L.U32 UR4, UR4, 0x1, URZ ;  /* 0x0000000104048899 */ /* 0x000fe2000800063f */
[----:B------:R-:W-:Y:S01]  /*0900*/  IMAD.IADD R14, R2, 0x1, -R3 ;  /* 0x00000001020e7824 */ /* 0x000fe200078e0a03 */
[----:B------:R-:W-:Y:S01]  /*0910*/  @!UP1 UMOV UR9, 0x400 ;  /* 0x0000040000099882 */ /* 0x000fe20000000000 */
[----:B------:R-:W-:Y:S01]  /*0920*/  VOTEU.ALL UP2, P1 ;  /* 0x00000000003f7886 */ /* 0x000fe20000840000 */
[----:B------:R-:W-:Y:S01]  /*0930*/  VOTEU.ALL UP3, P1 ;  /* 0x00000000003f7886 */ /* 0x000fe20000860000 */
[----:B------:R-:W-:Y:S01]  /*0940*/  VOTEU.ALL UP4, P1 ;  /* 0x00000000003f7886 */ /* 0x000fe20000880000 */
[----:B------:R-:W1:Y:S01]  /*0950*/  @!UP1 S2UR UR10, SR_CgaCtaId ;  /* 0x00000000000a99c3 */ /* 0x000e620000008800 */
[----:B------:R-:W-:Y:S01]  /*0960*/  VOTEU.ALL UP5, P1 ;  /* 0x00000000003f7886 */ /* 0x000fe200008a0000 */
[----:B0-----:R-:W-:-:S02]  /*0970*/  @!UP0 ULEA UR8, UR7, UR6, 0x18 ;  /* 0x0000000607088291 */ /* 0x001fc4000f8ec03f */
[----:B------:R-:W-:-:S04]  /*0980*/  @!UP1 UIADD3 UR6, -UR11, 0x100000, URZ ;  /* 0x001000000b069890 */ /* 0x000fc8000fffe13f */
[----:B------:R-:W-:Y:S02]  /*0990*/  @!UP1 USHF.L.U32 UR7, UR6, 0xb, URZ ;  /* 0x0000000b06079899 */ /* 0x000fe4000800063f */
[----:B------:R-:W-:Y:S01]  /*09a0*/  @!UP1 USHF.L.U32 UR6, UR6, 0x1, URZ ;  /* 0x0000000106069899 */ /* 0x000fe2000800063f */
[----:B------:R-:W-:Y:S01]  /*09b0*/  VOTEU.ALL UP0, P0 ;  /* 0x00000000003f7886 */ /* 0x000fe20000000000 */
[----:B-1----:R-:W-:Y:S01]  /*09c0*/  @!UP1 ULEA UR9, UR10, UR9, 0x18 ;  /* 0x000000090a099291 */ /* 0x002fe2000f8ec03f */
[----:B------:R-:W-:Y:S02]  /*09d0*/  VOTEU.ALL UP1, P0 ;  /* 0x00000000003f7886 */ /* 0x000fe40000020000 */
[----:B------:R-:W-:Y:S01]  /*09e0*/  ULDC.64 UR10, c[0x0][0x598] ;  /* 0x00016600000a7ab9 */ /* 0x000fe20000000a00 */
[----:B------:R-:W-:Y:S01]  /*09f0*/  ISETP.NE.AND P0, PT, R14, 0x3, PT ;  /* 0x000000030e00780c */ /* 0x000fe20003f05270 */
[----:B------:R-:W0:Y:S02]  /*0a00*/  FENCE.VIEW.ASYNC.S ;  /* 0x00000000000073c6 */ /* 0x000e240000000000 */
[----:B0-----:R0:W1:Y:S01]  /*0a10*/  @!UP0 SYNCS.EXCH.64 URZ, [UR8+0x280], UR4 ;  /* 0x00028004083f85b2 */ /* 0x0010620008000100 */
[----:B------:R-:W-:-:S02]  /*0a20*/  ISETP.NE.U32.AND P1, PT, RZ, UR10, PT ;  /* 0x0000000aff007c0c */ /* 0x000fc4000bf25070 */
[----:B------:R-:W-:Y:S02]  /*0a30*/  ISETP.EQ.OR P0, PT, R14, RZ, !P0 ;  /* 0x000000ff0e00720c */ /* 0x000fe40004702670 */
[----:B------:R-:W-:Y:S02]  /*0a40*/  ISETP.NE.AND.EX P1, PT, RZ, UR11, PT, P1 ;  /* 0x0000000bff007c0c */ /* 0x000fe4000bf25310 */
[----:B------:R-:W-:-:S04]  /*0a50*/  ISETP.EQ.AND P0, PT, R7, RZ, P0 ;  /* 0x000000ff0700720c */ /* 0x000fc80000702270 */
[----:B------:R-:W-:-:S04]  /*0a60*/  SEL R23, RZ, 0x1, !P0 ;  /* 0x00000001ff177807 */ /* 0x000fc80004000000 */
[----:B------:R-:W-:Y:S01]  /*0a70*/  SEL R23, R23, 0x2, P3 ;  /* 0x0000000217177807 */ /* 0x000fe20001800000 */
[----:B------:R0:W1:Y:S01]  /*0a80*/  @!UP1 SYNCS.EXCH.64 URZ, [UR8+0x288], UR4 ;  /* 0x00028804083f95b2 */ /* 0x0000620008000100 */
[----:B------:R-:W-:Y:S01]  /*0a90*/  NOP ;  /* 0x0000000000007918 */ /* 0x000fe20000000000 */
[----:B------:R0:W1:Y:S01]  /*0aa0*/  @!UP2 SYNCS.EXCH.64 URZ, [UR9+0x260], UR6 ;  /* 0x00026006093fa5b2 */ /* 0x0000620008000100 */
[----:B------:R0:W1:Y:S01]  /*0ab0*/  @!UP3 SYNCS.EXCH.64 URZ, [UR9+0x268], UR6 ;  /* 0x00026806093fb5b2 */ /* 0x0000620008000100 */
[----:B------:R0:W1:Y:S01]  /*0ac0*/  @!UP4 SYNCS.EXCH.64 URZ, [UR9+0x270], UR6 ;  /* 0x00027006093fc5b2 */ /* 0x0000620008000100 */
[----:B------:R0:W1:Y:S01]  /*0ad0*/  @!UP5 SYNCS.EXCH.64 URZ, [UR9+0x278], UR6 ;  /* 0x00027806093fd5b2 */ /* 0x0000620008000100 */
[----:B------:R-:W-:Y:S01]  /*0ae0*/  NOP ;  /* 0x0000000000007918 */ /* 0x000fe20000000000 */
[----:B-1----:R-:W-:Y:S06]  /*0af0*/  BAR.SYNC.DEFER_BLOCKING 0x0 ;  /* 0x0000000000007b1d */ /* 0x002fec0000010000 */
[----:B0-----:R-:W-:Y:S05]  /*0b00*/  @!P1 BRA `(.L_x_4) ;  /* 0x00000000001c9947 */ /* 0x001fea0003800000 */
[----:B------:R-:W0:Y:S02]  /*0b10*/  LDC.64 R2, c[0x0][0x598] ;  /* 0x00016600ff027b82 */ /* 0x000e240000000a00 */
[----:B0-----:R-:W2:Y:S02]  /*0b20*/  LDG.E.64 R2, desc[UR36][R2.64] ;  /* 0x0000002402027981 */ /* 0x001ea4000c1e1b00 */
[----:B--2---:R-:W-:-:S04]  /*0b30*/  ISETP.NE.U32.AND P0, PT, R2, RZ, PT ;  /* 0x000000ff0200720c */ /* 0x004fc80003f05070 */
[----:B------:R-:W-:-:S13]  /*0b40*/  ISETP.NE.AND.EX P0, PT, R3, RZ, PT, P0 ;  /* 0x000000ff0300720c */ /* 0x000fda0003f05300 */
[----:B------:R-:W-:Y:S05]  /*0b50*/  @!P0 BRA `(.L_x_4) ;  /* 0x0000000000088947 */ /* 0x000fea0003800000 */
[----:B------:R1:W5:Y:S01]  /*0b60*/  LD.E R88, desc[UR36][R2.64] ;  /* 0x0000002402587980 */ /* 0x000362000c101900 */
[----:B------:R-:W-:Y:S05]  /*0b70*/  BRA `(.L_x_5) ;  /* 0x0000000000247947 */ /* 0x000fea0003800000 */
.L_x_4:
[----:B------:R-:W-:Y:S02]  /*0b80*/  ULDC.64 UR4, c[0x0][0x588] ;  /* 0x0001620000047ab9 */ /* 0x000fe40000000a00 */
[----:B------:R-:W-:-:S04]  /*0b90*/  ISETP.NE.U32.AND P0, PT, RZ, UR4, PT ;  /* 0x00000004ff007c0c */ /* 0x000fc8000bf05070 */
[----:B------:R-:W-:-:S13]  /*0ba0*/  ISETP.NE.AND.EX P0, PT, RZ, UR5, PT, P0 ;  /* 0x00000005ff007c0c */ /* 0x000fda000bf05300 */
[----:B------:R-:W-:Y:S05]  /*0bb0*/  @!P0 BRA `(.L_x_6) ;  /* 0x00000000000c8947 */ /* 0x000fea0003800000 */
[----:B------:R-:W0:Y:S02]  /*0bc0*/  LDC.64 R88, c[0x0][0x588] ;  /* 0x00016200ff587b82 */ /* 0x000e240000000a00 */
[----:B0-----:R0:W5:Y:S01]  /*0bd0*/  LDG.E R88, desc[UR36][R88.64] ;  /* 0x0000002458587981 */ /* 0x001162000c1e1900 */
[----:B------:R-:W-:Y:S05]  /*0be0*/  BRA `(.L_x_5) ;  /* 0x0000000000087947 */ /* 0x000fea0003800000 */
.L_x_6:
[----:B------:R-:W-:Y:S02]  /*0bf0*/  ULDC UR4, c[0x0][0x580] ;  /* 0x0001600000047ab9 */ /* 0x000fe40000000800 */
[----:B------:R-:W-:-:S07]  /*0c00*/  IMAD.U32 R88, RZ, RZ, UR4 ;  /* 0x00000004ff587e24 */ /* 0x000fce000f8e00ff */
.L_x_5:
[----:B------:R-:W-:Y:S02]  /*0c10*/  ULDC.64 UR4, c[0x0][0x5a0] ;  /* 0x0001680000047ab9 */ /* 0x000fe40000000a00 */
[----:B------:R-:W-:-:S04]  /*0c20*/  ISETP.NE.U32.AND P0, PT, RZ, UR4, PT ;  /* 0x00000004ff007c0c */ /* 0x000fc8000bf05070 */
[----:B------:R-:W-:-:S13]  /*0c30*/  ISETP.NE.AND.EX P0, PT, RZ, UR5, PT, P0 ;  /* 0x00000005ff007c0c */ /* 0x000fda000bf05300 */
[----:B------:R-:W-:Y:S05]  /*0c40*/  @!P0 BRA `(.L_x_7) ;  /* 0x00000000001c8947 */ /* 0x000fea0003800000 */
[----:B-1----:R-:W1:Y:S02]  /*0c50*/  LDC.64 R2, c[0x0][0x5a0] ;  /* 0x00016800ff027b82 */ /* 0x002e640000000a00 */
[----:B-1----:R-:W2:Y:S02]  /*0c60*/  LDG.E.64 R2, desc[UR36][R2.64] ;  /* 0x0000002402027981 */ /* 0x002ea4000c1e1b00 */
[----:B--2---:R-:W-:-:S04]  /*0c70*/  ISETP.NE.U32.AND P0, PT, R2, RZ, PT ;  /* 0x000000ff0200720c */ /* 0x004fc80003f05070 */
[----:B------:R-:W-:-:S13]  /*0c80*/  ISETP.NE.AND.EX P0, PT, R3, RZ, PT, P0 ;  /* 0x000000ff0300720c */ /* 0x000fda0003f05300 */
[----:B------:R-:W-:Y:S05]  /*0c90*/  @!P0 BRA `(.L_x_7) ;  /* 0x0000000000088947 */ /* 0x000fea0003800000 */
[----:B0-----:R2:W5:Y:S01]  /*0ca0*/  LD.E R89, desc[UR36][R2.64] ;  /* 0x0000002402597980 */ /* 0x001562000c101900 */
[----:B------:R-:W-:Y:S05]  /*0cb0*/  BRA `(.L_x_8) ;  /* 0x0000000000247947 */ /* 0x000fea0003800000 */
.L_x_7:
[----:B------:R-:W-:Y:S02]  /*0cc0*/  ULDC.64 UR4, c[0x0][0x590] ;  /* 0x0001640000047ab9 */ /* 0x000fe40000000a00 */
[----:B------:R-:W-:-:S04]  /*0cd0*/  ISETP.NE.U32.AND P0, PT, RZ, UR4, PT ;  /* 0x00000004ff007c0c */ /* 0x000fc8000bf05070 */
[----:B------:R-:W-:-:S13]  /*0ce0*/  ISETP.NE.AND.EX P0, PT, RZ, UR5, PT, P0 ;  /* 0x00000005ff007c0c */ /* 0x000fda000bf05300 */
[----:B------:R-:W-:Y:S05]  /*0cf0*/  @!P0 BRA `(.L_x_9) ;  /* 0x00000000000c8947 */ /* 0x000fea0003800000 */
[----:B-1----:R-:W0:Y:S02]  /*0d00*/  LDC.64 R2, c[0x0][0x590] ;  /* 0x00016400ff027b82 */ /* 0x002e240000000a00 */
[----:B0-----:R0:W5:Y:S01]  /*0d10*/  LDG.E R89, desc[UR36][R2.64] ;  /* 0x0000002402597981 */ /* 0x001162000c1e1900 */
[----:B------:R-:W-:Y:S05]  /*0d20*/  BRA `(.L_x_8) ;  /* 0x0000000000087947 */ /* 0x000fea0003800000 */
.L_x_9:
[----:B------:R-:W-:Y:S02]  /*0d30*/  ULDC UR4, c[0x0][0x584] ;  /* 0x0001610000047ab9 */ /* 0x000fe40000000800 */
[----:B0-----:R-:W-:-:S07]  /*0d40*/  IMAD.U32 R89, RZ, RZ, UR4 ;  /* 0x00000004ff597e24 */ /* 0x001fce000f8e00ff */
.L_x_8:
[----:B012---:R-:W0:Y:S01]  /*0d50*/  LDC R2, c[0x0][0x65c] ;  /* 0x00019700ff027b82 */ /* 0x007e220000000800 */
[----:B------:R-:W1:Y:S01]  /*0d60*/  S2R R15, SR_CTAID.Y ;  /* 0x00000000000f7919 */ /* 0x000e620000002600 */
[----:B------:R-:W-:Y:S01]  /*0d70*/  ULDC UR6, c[0x0][0x28c] ;  /* 0x0000a30000067ab9 */ /* 0x000fe20000000800 */
[----:B------:R-:W-:Y:S01]  /*0d80*/  ISETP.NE.AND P0, PT, R7, 0x2, PT ;  /* 0x000000020700780c */ /* 0x000fe20003f05270 */
[----:B------:R-:W-:Y:S01]  /*0d90*/  UIADD3 UR6, UR6, 0xf, URZ ;  /* 0x0000000f06067890 */ /* 0x000fe2000fffe03f */
[----:B------:R-:W2:Y:S01]  /*0da0*/  S2R R6, SR_CTAID.X ;  /* 0x0000000000067919 */ /* 0x000ea20000002500 */
[----:B------:R-:W-:Y:S01]  /*0db0*/  UMOV UR39, URZ ;  /* 0x0000003f00277c82 */ /* 0x000fe20008000000 */
[----:B------:R-:W-:Y:S01]  /*0dc0*/  UMOV UR38, URZ ;  /* 0x0000003f00267c82 */ /* 0x000fe20008000000 */
[----:B------:R-:W-:Y:S01]  /*0dd0*/  USHF.R.S32.HI UR7, URZ, 0x1f, UR6 ;  /* 0x0000001f3f077899 */ /* 0x000fe20008011406 */
[----:B------:R-:W-:-:S03]  /*0de0*/  ULDC.64 UR8, c[0x0][0x650] ;  /* 0x0001940000087ab9 */ /* 0x000fc60000000a00 */
[----:B------:R-:W-:-:S04]  /*0df0*/  ULEA.HI UR7, UR7, UR6, URZ, 0x4 ;  /* 0x0000000607077291 */ /* 0x000fc8000f8f203f */
[----:B------:R-:W-:Y:S01]  /*0e00*/  USHF.R.S32.HI UR40, URZ, 0x4, UR7 ;  /* 0x000000043f287899 */ /* 0x000fe20008011407 */
[----:B0-----:R-:W-:-:S13]  /*0e10*/  ISETP.NE.AND P1, PT, R2, 0x1, PT ;  /* 0x000000010200780c */ /* 0x001fda0003f25270 */
[----:B------:R-:W2:Y:S01]  /*0e20*/  @P1 LDC R17, c[0x0][0x10] ;  /* 0x00000400ff111b82 */ /* 0x000ea20000000800 */
[----:B-1----:R-:W-:Y:S02]  /*0e30*/  @P1 IMAD.MOV.U32 R8, RZ, RZ, R15 ;  /* 0x000000ffff081224 */ /* 0x002fe400078e000f */
[----:B------:R-:W-:Y:S02]  /*0e40*/  @P1 IMAD.MOV.U32 R9, RZ, RZ, RZ ;  /* 0x000000ffff091224 */ /* 0x000fe400078e00ff */
[----:B------:R-:W-:-:S03]  /*0e50*/  @P1 IMAD.MOV.U32 R7, RZ, RZ, RZ ;  /* 0x000000ffff071224 */ /* 0x000fc600078e00ff */
[----:B------:R-:W0:Y:S01]  /*0e60*/  @!P1 LDC R3, c[0x0][0xc] ;  /* 0x00000300ff039b82 */ /* 0x000e220000000800 */
[----:B------:R-:W-:Y:S01]  /*0e70*/  ULDC UR4, c[0x0][0xc] ;  /* 0x0000030000047ab9 */ /* 0x000fe20000000800 */
[----:B------:R-:W-:Y:S02]  /*0e80*/  ULDC UR5, c[0x0][0x10] ;  /* 0x0000040000057ab9 */ /* 0x000fe40000000800 */
[----:B------:R-:W-:-:S04]  /*0e90*/  UIMAD.WIDE.U32 UR4, UR4, UR5, URZ ;  /* 0x00000005040472a5 */ /* 0x000fc8000f8e003f */
[----:B------:R-:W1:Y:S01]  /*0ea0*/  LDC R0, c[0x0][0x14] ;  /* 0x00000500ff007b82 */ /* 0x000e620000000800 */
[----:B--2---:R-:W-:-:S04]  /*0eb0*/  @P1 IMAD.WIDE.U32 R16, R6, R17, R8 ;  /* 0x0000001106101225 */ /* 0x004fc800078e0008 */
[----:B------:R-:W-:Y:S02]  /*0ec0*/  @P1 IMAD.IADD R17, R17, 0x1, R7 ;  /* 0x0000000111111824 */ /* 0x000fe400078e0207 */
[----:B------:R-:W-:Y:S02]  /*0ed0*/  IMAD.MOV.U32 R7, RZ, RZ, RZ ;  /* 0x000000ffff077224 */ /* 0x000fe400078e00ff */
[----:B0-----:R-:W-:-:S04]  /*0ee0*/  @!P1 IMAD.WIDE.U32 R8, R3, R15, R6 ;  /* 0x0000000f03089225 */ /* 0x001fc800078e0006 */
[----:B------:R-:W-:Y:S02]  /*0ef0*/  @!P1 IMAD.MOV.U32 R16, RZ, RZ, R8 ;  /* 0x000000ffff109224 */ /* 0x000fe400078e0008 */
[----:B-1----:R-:W-:-:S04]  /*0f00*/  IMAD.WIDE.U32 R10, R0, UR4, RZ ;  /* 0x00000004000a7c25 */ /* 0x002fc8000f8e00ff */
[----:B------:R-:W-:Y:S01]  /*0f10*/  IMAD R3, R0, UR5, RZ ;  /* 0x0000000500037c24 */ /* 0x000fe2000f8e02ff */
[----:B------:R0:W-:Y:S01]  /*0f20*/  STL.64 [R1], R10 ;  /* 0x0000000a01007387 */ /* 0x0001e20000100a00 */
[----:B------:R-:W-:Y:S02]  /*0f30*/  @!P1 IMAD.MOV.U32 R17, RZ, RZ, R9 ;  /* 0x000000ffff119224 */ /* 0x000fe400078e0009 */
[----:B------:R-:W-:Y:S01]  /*0f40*/  IMAD.IADD R0, R11, 0x1, R3 ;  /* 0x000000010b007824 */ /* 0x000fe200078e0203 */
[----:B------:R-:W-:Y:S06]  /*0f50*/  @P0 BRA `(.L_x_10) ;  /* 0x0000000000280947 */ /* 0x000fec0003800000 */
[----:B------:R-:W-:Y:S01]  /*0f60*/  UIMAD.WIDE.U32 UR4, UR40, -0x45306eb3, URZ ;  /* 0xbacf914d280478a5 */ /* 0x000fe2000f8e003f */
[----:B------:R-:W-:Y:S01]  /*0f70*/  IADD3 R16, P0, R16, R10, RZ ;  /* 0x0000000a10107210 */ /* 0x000fe20007f1e0ff */
[----:B------:R-:W-:Y:S02]  /*0f80*/  UISETP.GE.U32.AND UP0, UPT, UR40, 0x25, UPT ;  /* 0x000000252800788c */ /* 0x000fe4000bf06070 */
[----:B------:R-:W-:Y:S02]  /*0f90*/  UIADD3 UR4, -UR5, UR40, URZ ;  /* 0x0000002805047290 */ /* 0x000fe4000fffe13f */
[----:B------:R-:W-:Y:S01]  /*0fa0*/  IMAD.X R17, R0, 0x1, R17, P0 ;  /* 0x0000000100117824 */ /* 0x000fe200000e0611 */
[----:B------:R-:W-:Y:S01]  /*0fb0*/  UMOV UR38, URZ ;  /* 0x0000003f00267c82 */ /* 0x000fe20008000000 */
[----:B------:R-:W-:-:S04]  /*0fc0*/  ULEA.HI UR4, UR4, UR5, URZ, 0x1f ;  /* 0x0000000504047291 */ /* 0x000fc8000f8ff83f */
[----:B------:R-:W-:-:S04]  /*0fd0*/  USHF.R.U32.HI UR4, URZ, 0x5, UR4 ;  /* 0x000000053f047899 */ /* 0x000fc80008011604 */
[----:B------:R-:W-:Y:S02]  /*0fe0*/  @UP0 ULOP3.LUT UR38, UR4, 0x1, URZ, 0xc0, !UPT ;  /* 0x0000000104260892 */ /* 0x000fe4000f8ec03f */
[----:B------:R-:W-:-:S12]  /*0ff0*/  UIMAD UR39, UR4, -0x25, UR40 ;  /* 0xffffffdb042778a4 */ /* 0x000fd8000f8e0228 */
.L_x_10:
[----:B------:R-:W-:Y:S01]  /*1000*/  ISETP.GE.U32.AND P0, PT, R16, UR8, PT ;  /* 0x0000000810007c0c */ /* 0x000fe2000bf06070 */
[----:B------:R-:W-:Y:S01]  /*1010*/  IMAD.MOV.U32 R22, RZ, RZ, -0x1 ;  /* 0xffffffffff167424 */ /* 0x000fe200078e00ff */
[----:B------:R-:W-:Y:S01]  /*1020*/  PRMT R3, RZ, 0x7610, R3 ;  /* 0x00007610ff037816 */ /* 0x000fe20000000003 */
[----:B------:R-:W-:Y:S01]  /*1030*/  IMAD.MOV.U32 R18, RZ, RZ, -0x1 ;  /* 0xffffffffff127424 */ /* 0x000fe200078e00ff */
[----:B------:R-:W-:Y:S01]  /*1040*/  ISETP.GE.U32.AND.EX P0, PT, R17, UR9, PT, P0 ;  /* 0x0000000911007c0c */ /* 0x000fe2000bf06100 */
[----:B------:R-:W-:-:S12]  /*1050*/  IMAD.MOV.U32 R19, RZ, RZ, -0x1 ;  /* 0xffffffffff137424 */ /* 0x000fd800078e00ff */
[----:B------:R-:W-:Y:S05]  /*1060*/  @P0 BRA `(.L_x_11) ;  /* 0x0000000400580947 */ /* 0x000fea0003800000 */
[----:B------:R-:W1:Y:S01]  /*1070*/  LDC.64 R20, c[0x0][0x628] ;  /* 0x00018a00ff147b82 */ /* 0x000e620000000a00 */
[----:B------:R-:W-:Y:S02]  /*1080*/  IMAD.MOV.U32 R8, RZ, RZ, R16 ;  /* 0x000000ffff087224 */ /* 0x000fe400078e0010 */
[----:B------:R-:W-:-:S05]  /*1090*/  IMAD.MOV.U32 R9, RZ, RZ, R17 ;  /* 0x000000ffff097224 */ /* 0x000fca00078e0011 */
[----:B------:R-:W2:Y:S08]  /*10a0*/  LDC R18, c[0x0][0x630] ;  /* 0x00018c00ff127b82 */ /* 0x000eb00000000800 */
[----:B------:R-:W3:Y:S01]  /*10b0*/  LDC.64 R24, c[0x0][0x620] ;  /* 0x00018800ff187b82 */ /* 0x000ee20000000a00 */
[----:B-1----:R-:W-:-:S04]  /*10c0*/  ISETP.NE.U32.AND P0, PT, R20, RZ, PT ;  /* 0x000000ff1400720c */ /* 0x002fc80003f05070 */
[----:B------:R-:W-:-:S13]  /*10d0*/  ISETP.NE.AND.EX P0, PT, R21, RZ, PT, P0 ;  /* 0x000000ff1500720c */ /* 0x000fda0003f05300 */
[----:B--23--:R-:W-:Y:S05]  /*10e0*/  @!P0 BRA `(.L_x_12) ;  /* 0x0000000000288947 */ /* 0x00cfea0003800000 */
[----:B------:R-:W1:Y:S02]  /*10f0*/  LDC R3, c[0x0][0x634] ;  /* 0x00018d00ff037b82 */ /* 0x000e640000000800 */
[----:B-1----:R-:W-:-:S05]  /*1100*/  IADD3 R3, P0, R16, R3, RZ ;  /* 0x0000000310037210 */ /* 0x002fca0007f1e0ff */
[----:B------:R-:W-:-:S04]  /*1110*/  IMAD.X R19, RZ, RZ, R17, P0 ;  /* 0x000000ffff137224 */ /* 0x000fc800000e0611 */
[----:B------:R-:W-:-:S04]  /*1120*/  IMAD.WIDE.U32 R8, R19, R20, RZ ;  /* 0x0000001413087225 */ /* 0x000fc800078e00ff */
[----:B0-----:R-:W-:-:S04]  /*1130*/  IMAD.WIDE.U32 R10, P0, R3, R21, R8 ;  /* 0x00000015030a7225 */ /* 0x001fc80007800008 */
[----:B------:R-:W-:-:S04]  /*1140*/  IMAD.WIDE.U32 R8, R3, R20, RZ ;  /* 0x0000001403087225 */ /* 0x000fc800078e00ff */
[----:B------:R-:W-:Y:S01]  /*1150*/  IMAD.X R13, RZ, RZ, RZ, P0 ;  /* 0x000000ffff0d7224 */ /* 0x000fe200000e06ff */
[----:B------:R-:W-:Y:S01]  /*1160*/  IADD3 RZ, P0, R9, R10, RZ ;  /* 0x0000000a09ff7210 */ /* 0x000fe20007f1e0ff */
[----:B------:R-:W-:-:S04]  /*1170*/  IMAD.MOV.U32 R12, RZ, RZ, R11 ;  /* 0x000000ffff0c7224 */ /* 0x000fc800078e000b */
[----:B------:R-:W-:-:S08]  /*1180*/  IMAD.WIDE.U32.X R8, R19, R21, R12, P0 ;  /* 0x0000001513087225 */ /* 0x000fd000000e040c */
.L_x_12:
[-CC-:B------:R-:W-:Y:S01]  /*1190*/  SHF.R.U64 R30, R8, R18.reuse, R9.reuse ;  /* 0x00000012081e7219 */ /* 0x180fe20000001209 */
[----:B------:R-:W1:Y:S01]  /*11a0*/  LDC R12, c[0x0][0x618] ;  /* 0x00018600ff0c7b82 */ /* 0x000e620000000800 */
[----:B------:R-:W-:Y:S01]  /*11b0*/  SHF.R.U32.HI R7, RZ, R18, R9 ;  /* 0x00000012ff077219 */ /* 0x000fe20000011609 */
[----:B------:R-:W-:Y:S01]  /*11c0*/  ULDC UR4, c[0x0][0x150] ;  /* 0x0000540000047ab9 */ /* 0x000fe20000000800 */
[----:B0-----:R-:W-:Y:S02]  /*11d0*/  IADD3 R11, P0, RZ, -R30, RZ ;  /* 0x8000001eff0b7210 */ /* 0x001fe40007f1e0ff */
[----:B------:R-:W-:-:S03]  /*11e0*/  I2FP.F32.U32 R3, R6 ;  /* 0x0000000600037245 */ /* 0x000fc60000201000 */
[----:B------:R-:W0:Y:S01]  /*11f0*/  LDC.64 R26, c[0x0][0x640] ;  /* 0x00019000ff1a7b82 */ /* 0x000e220000000a00 */
[----:B------:R-:W-:Y:S02]  /*1200*/  IMAD.X R13, RZ, RZ, ~R7, P0 ;  /* 0x000000ffff0d7224 */ /* 0x000fe400000e0e07 */
[----:B------:R-:W-:Y:S01]  /*1210*/  FMUL R3, R3, UR4 ;  /* 0x0000000403037c20 */ /* 0x000fe20008400000 */
[----:B------:R-:W-:Y:S01]  /*1220*/  IMAD.WIDE.U32 R8, R11, R24, R16 ;  /* 0x000000180b087225 */ /* 0x000fe200078e0010 */
[----:B------:R-:W-:-:S03]  /*1230*/  ULDC UR4, c[0x0][0x154] ;  /* 0x0000550000047ab9 */ /* 0x000fc60000000800 */
[----:B------:R-:W-:Y:S01]  /*1240*/  IMAD R10, R13, R24, RZ ;  /* 0x000000180d0a7224 */ /* 0x000fe200078e02ff */
[----:B------:R-:W2:Y:S01]  /*1250*/  LDC R7, c[0x0][0x144] ;  /* 0x00005100ff077b82 */ /* 0x000ea20000000800 */
[----:B------:R-:W3:Y:S02]  /*1260*/  F2I.U32.TRUNC.NTZ R3, R3 ;  /* 0x0000000300037305 */ /* 0x000ee4000020f000 */
[----:B------:R-:W-:-:S04]  /*1270*/  IMAD R11, R11, R25, R10 ;  /* 0x000000190b0b7224 */ /* 0x000fc800078e020a */
[----:B------:R-:W-:Y:S01]  /*1280*/  IMAD.IADD R9, R9, 0x1, R11 ;  /* 0x0000000109097824 */ /* 0x000fe200078e020b */
[----:B------:R-:W4:Y:S01]  /*1290*/  LDC R18, c[0x0][0x608] ;  /* 0x00018200ff127b82 */ /* 0x000f220000000800 */
[----:B------:R-:W-:-:S03]  /*12a0*/  IMAD.MOV.U32 R11, RZ, RZ, -0x1 ;  /* 0xffffffffff0b7424 */ /* 0x000fc600078e00ff */
[-C--:B-1----:R-:W-:Y:S02]  /*12b0*/  SHF.R.U64 R22, R8, R12.reuse, R9 ;  /* 0x0000000c08167219 */ /* 0x082fe40000001209 */
[----:B------:R-:W-:Y:S02]  /*12c0*/  I2FP.F32.U32 R8, R15 ;  /* 0x0000000f00087245 */ /* 0x000fe40000201000 */
[----:B------:R-:W1:Y:S01]  /*12d0*/  LDC R24, c[0x0][0x658] ;  /* 0x00019600ff187b82 */ /* 0x000e620000000800 */
[----:B0-----:R-:W-:Y:S01]  /*12e0*/  ISETP.NE.U32.AND P0, PT, R26, RZ, PT ;  /* 0x000000ff1a00720c */ /* 0x001fe20003f05070 */
[----:B---3--:R-:W-:Y:S01]  /*12f0*/  IMAD.MOV R10, RZ, RZ, -R3 ;  /* 0x000000ffff0a7224 */ /* 0x008fe200078e0a03 */
[----:B------:R-:W-:Y:S01]  /*1300*/  SHF.R.U32.HI R9, RZ, R12, R9 ;  /* 0x0000000cff097219 */ /* 0x000fe20000011609 */
[----:B------:R-:W-:Y:S01]  /*1310*/  FMUL R8, R8, UR4 ;  /* 0x0000000408087c20 */ /* 0x000fe20008400000 */
[----:B------:R-:W-:-:S03]  /*1320*/  ISETP.NE.AND.EX P0, PT, R27, RZ, PT, P0 ;  /* 0x000000ff1b00720c */ /* 0x000fc60003f05300 */
[----:B------:R-:W0:Y:S01]  /*1330*/  LDC R20, c[0x0][0x148] ;  /* 0x00005200ff147b82 */ /* 0x000e220000000800 */
[----:B--2---:R-:W-:-:S07]  /*1340*/  IMAD R3, R7, R10, R6 ;  /* 0x0000000a07037224 */ /* 0x004fce00078e0206 */
[----:B------:R-:W2:Y:S01]  /*1350*/  LDC R21, c[0x0][0x600] ;  /* 0x00018000ff157b82 */ /* 0x000ea20000000800 */
[-CC-:B----4-:R-:W-:Y:S02]  /*1360*/  SHF.R.U64 R32, R22, R18.reuse, R9.reuse ;  /* 0x0000001216207219 */ /* 0x190fe40000001209 */
[----:B------:R-:W-:Y:S01]  /*1370*/  SHF.R.U32.HI R7, RZ, R18, R9 ;  /* 0x00000012ff077219 */ /* 0x000fe20000011609 */
[----:B------:R-:W-:Y:S01]  /*1380*/  IMAD.MOV.U32 R9, RZ, RZ, 0x1 ;  /* 0x00000001ff097424 */ /* 0x000fe200078e00ff */
[----:B------:R3:W4:Y:S03]  /*1390*/  F2I.U32.TRUNC.NTZ R18, R8 ;  /* 0x0000000800127305 */ /* 0x000726000020f000 */
[----:B------:R-:W0:Y:S01]  /*13a0*/  LDC R25, c[0x0][0x648] ;  /* 0x00019200ff197b82 */ /* 0x000e220000000800 */
[-C--:B-1----:R-:W-:Y:S02]  /*13b0*/  SHF.L.U32 R6, R11, R24.reuse, RZ ;  /* 0x000000180b067219 */ /* 0x082fe400000006ff */
[----:B------:R-:W-:-:S02]  /*13c0*/  SHF.R.U64 R34, R32, R24, R7 ;  /* 0x0000001820227219 */ /* 0x000fc40000001207 */
[----:B------:R-:W-:Y:S02]  /*13d0*/  LOP3.LUT R13, RZ, R6, RZ, 0x33, !PT ;  /* 0x00000006ff0d7212 */ /* 0x000fe400078e33ff */
[-C--:B------:R-:W-:Y:S01]  /*13e0*/  SHF.R.U32.HI R7, RZ, R24.reuse, R7 ;  /* 0x00000018ff077219 */ /* 0x080fe20000011607 */
[----:B------:R-:W1:Y:S01]  /*13f0*/  LDC R29, c[0x0][0x638] ;  /* 0x00018e00ff1d7b82 */ /* 0x000e620000000800 */
[----:B------:R-:W-:Y:S01]  /*1400*/  SHF.L.U32 R12, R9, R24, RZ ;  /* 0x00000018090c7219 */ /* 0x000fe200000006ff */
[----:B------:R-:W-:-:S06]  /*1410*/  IMAD.MOV.U32 R6, RZ, RZ, R34 ;  /* 0x000000ffff067224 */ /* 0x000fcc00078e0022 */
[----:B------:R-:W0:Y:S01]  /*1420*/  LDC R28, c[0x0][0x610] ;  /* 0x00018400ff1c7b82 */ /* 0x000e220000000800 */
[----:B---34-:R-:W-:Y:S05]  /*1430*/  @!P0 BRA `(.L_x_13) ;  /* 0x0000000000288947 */ /* 0x018fea0003800000 */
[----:B------:R-:W3:Y:S02]  /*1440*/  LDC R11, c[0x0][0x64c] ;  /* 0x00019300ff0b7b82 */ /* 0x000ee40000000800 */
[----:B---3--:R-:W-:-:S05]  /*1450*/  IADD3 R11, P0, R34, R11, RZ ;  /* 0x0000000b220b7210 */ /* 0x008fca0007f1e0ff */
[----:B------:R-:W-:-:S04]  /*1460*/  IMAD.X R19, RZ, RZ, R7, P0 ;  /* 0x000000ffff137224 */ /* 0x000fc800000e0607 */
[----:B------:R-:W-:-:S04]  /*1470*/  IMAD.WIDE.U32 R6, R19, R26, RZ ;  /* 0x0000001a13067225 */ /* 0x000fc800078e00ff */
[----:B------:R-:W-:-:S04]  /*1480*/  IMAD.WIDE.U32 R8, P0, R11, R27, R6 ;  /* 0x0000001b0b087225 */ /* 0x000fc80007800006 */
[----:B------:R-:W-:-:S04]  /*1490*/  IMAD.WIDE.U32 R6, R11, R26, RZ ;  /* 0x0000001a0b067225 */ /* 0x000fc800078e00ff */
[----:B------:R-:W-:Y:S01]  /*14a0*/  IMAD.X R11, RZ, RZ, RZ, P0 ;  /* 0x000000ffff0b7224 */ /* 0x000fe200000e06ff */
[----:B------:R-:W-:Y:S01]  /*14b0*/  IADD3 RZ, P0, R7, R8, RZ ;  /* 0x0000000807ff7210 */ /* 0x000fe20007f1e0ff */
[----:B------:R-:W-:-:S04]  /*14c0*/  IMAD.MOV.U32 R10, RZ, RZ, R9 ;  /* 0x000000ffff0a7224 */ /* 0x000fc800078e0009 */
[----:B------:R-:W-:-:S08]  /*14d0*/  IMAD.WIDE.U32.X R6, R19, R27, R10, P0 ;  /* 0x0000001b13067225 */ /* 0x000fd000000e040a */
.L_x_13:
[----:B0-----:R-:W-:Y:S01]  /*14e0*/  SHF.R.U64 R6, R6, R25, R7 ;  /* 0x0000001906067219 */ /* 0x001fe20000001207 */
[----:B--2---:R-:W-:Y:S01]  /*14f0*/  VIADD R7, R21, 0xffffffff ;  /* 0xffffffff15077836 */ /* 0x004fe20000000000 */
[----:B------:R-:W-:Y:S01]  /*1500*/  LOP3.LUT R13, R32, R13, RZ, 0xc0, !PT ;  /* 0x0000000d200d7212 */ /* 0x000fe200078ec0ff */
[----:B------:R-:W-:Y:S02]  /*1510*/  IMAD.MOV R18, RZ, RZ, -R18 ;  /* 0x000000ffff127224 */ /* 0x000fe400078e0a12 */
[----:B------:R-:W-:Y:S01]  /*1520*/  IMAD.MOV R8, RZ, RZ, -R6 ;  /* 0x000000ffff087224 */ /* 0x000fe200078e0a06 */
[----:B------:R-:W-:Y:S01]  /*1530*/  LOP3.LUT R7, R22, R7, RZ, 0xc0, !PT ;  /* 0x0000000716077212 */ /* 0x000fe200078ec0ff */
[----:B------:R-:W-:Y:S02]  /*1540*/  IMAD R12, R12, R6, R13 ;  /* 0x000000060c0c7224 */ /* 0x000fe400078e020d */
[----:B------:R-:W-:Y:S02]  /*1550*/  @P1 IMAD R3, R20, R18, R15 ;  /* 0x0000001214031224 */ /* 0x000fe400078e020f */
[----:B-1----:R-:W-:-:S02]  /*1560*/  IMAD R6, R8, R29, R34 ;  /* 0x0000001d08067224 */ /* 0x002fc400078e0222 */
[----:B------:R-:W-:Y:S02]  /*1570*/  IMAD R22, R12, R28, R3 ;  /* 0x0000001c0c167224 */ /* 0x000fe400078e0203 */
[----:B------:R-:W-:Y:S02]  /*1580*/  IMAD R7, R6, R21, R7 ;  /* 0x0000001506077224 */ /* 0x000fe400078e0207 */
[----:B------:R-:W-:Y:S02]  /*1590*/  IMAD.MOV.U32 R3, RZ, RZ, 0x1 ;  /* 0x00000001ff037424 */ /* 0x000fe400078e00ff */
[----:B------:R-:W-:Y:S01]  /*15a0*/  IMAD.MOV.U32 R19, RZ, RZ, R30 ;  /* 0x000000ffff137224 */ /* 0x000fe200078e001e */
[----:B------:R-:W-:Y:S02]  /*15b0*/  SEL R18, R7, R22, !P1 ;  /* 0x0000001607127207 */ /* 0x000fe40004800000 */
[----:B------:R-:W-:-:S07]  /*15c0*/  SEL R22, R22, R7, !P1 ;  /* 0x0000000716167207 */ /* 0x000fce0004800000 */
.L_x_11:
[----:B------:R-:W-:Y:S05]  /*15d0*/  @!P2 BRA `(.L_x_14) ;  /* 0x0000005000bca947 */ /* 0x000fea0003800000 */
[----:B------:R-:W-:-:S13]  /*15e0*/  ISETP.GT.U32.AND P0, PT, R31, 0x1, PT ;  /* 0x000000011f00780c */ /* 0x000fda0003f04070 */
[----:B------:R-:W-:Y:S05]  /*15f0*/  @P0 EXIT ;  /* 0x000000000000094d */ /* 0x000fea0003800000 */
.L_x_15:
[----:B------:R-:W-:-:S08]  /*1600*/  NOP ;  /* 0x0000000000007918 */ /* 0x000fd00000000000 */
[----:B------:R-:W1:Y:S02]  /*1610*/  USETMAXREG.TRY_ALLOC.CTAPOOL UP0, 0xe8 ;  /* 0x000000e8000079c8 */ /* 0x000e640008000600 */
[----:B-1----:R-:W-:-:S13]  /*1620*/  PLOP3.LUT P0, PT, PT, PT, UP0, 0x80, 0x0 ;  /* 0x000000000000781c */ /* 0x002fda0003f0f008 */
[----:B------:R-:W-:Y:S05]  /*1630*/  @!P0 BRA `(.L_x_15) ;  /* 0xfffffffc00f08947 */ /* 0x000fea000383ffff */
[----:B------:R-:W-:-:S13]  /*1640*/  LOP3.LUT P0, RZ, R3, 0xff, RZ, 0xc0, !PT ;  /* 0x000000ff03ff7812 */ /* 0x000fda000780c0ff */
[----:B------:R-:W-:Y:S05]  /*1650*/  @!P0 EXIT ;  /* 0x000000000000894d */ /* 0x000fea0003800000 */
[----:B------:R-:W2:Y:S01]  /*1660*/  LDL.64 R8, [R1] ;  /* 0x0000000001087983 */ /* 0x000ea20000100a00 */
[----:B------:R-:W-:Y:S01]  /*1670*/  SHF.R.S32.HI R3, RZ, 0x1f, R4 ;  /* 0x0000001fff037819 */ /* 0x000fe20000011404 */
[----:B------:R-:W1:Y:S01]  /*1680*/  S2UR UR4, SR_CgaCtaId ;  /* 0x00000000000479c3 */ /* 0x000e620000008800 */
[----:B------:R-:W-:Y:S01]  /*1690*/  UISETP.LT.AND UP0, UPT, UR40, 0x1, UPT ;  /* 0x000000012800788c */ /* 0x000fe2000bf01270 */
[----:B------:R-:W-:Y:S01]  /*16a0*/  LOP3.LUT R101, R23, 0x1, RZ, 0xfc, !PT ;  /* 0x0000000117657812 */ /* 0x000fe200078efcff */
[----:B------:R-:W-:Y:S01]  /*16b0*/  UIADD3 UR5, UR43, -0x1, URZ ;  /* 0xffffffff2b057890 */ /* 0x000fe2000fffe03f */
[CC--:B------:R-:W-:Y:S01]  /*16c0*/  LEA.HI R5, R3.reuse, R4.reuse, RZ, 0x2 ;  /* 0x0000000403057211 */ /* 0x0c0fe200078f10ff */
[----:B------:R-:W-:Y:S01]  /*16d0*/  USEL UR42, UR40, 0x1, UP0 ;  /* 0x00000001282a7887 */ /* 0x000fe20008000000 */
[----:B------:R-:W-:Y:S01]  /*16e0*/  LEA.HI R3, R3, R4, RZ, 0x5 ;  /* 0x0000000403037211 */ /* 0x000fe200078f28ff */
[----:B------:R-:W-:Y:S01]  /*16f0*/  UMOV UR41, 0x400 ;  /* 0x0000040000297882 */ /* 0x000fe20000000000 */
[--C-:B------:R-:W-:Y:S01]  /*1700*/  SHF.R.S32.HI R90, RZ, 0x2, R5.reuse ;  /* 0x00000002ff5a7819 */ /* 0x100fe20000011405 */
[----:B------:R-:W3:Y:S01]  /*1710*/  LDC R94, c[0x0][0x658] ;  /* 0x00019600ff5e7b82 */ /* 0x000ee20000000800 */
[----:B------:R-:W-:Y:S01]  /*1720*/  SHF.R.S32.HI R7, RZ, 0x1f, R5 ;  /* 0x0000001fff077819 */ /* 0x000fe20000011405 */
[----:B------:R-:W-:Y:S01]  /*1730*/  UISETP.NE.AND UP0, UPT, UR5, URZ, UPT ;  /* 0x0000003f0500728c */ /* 0x000fe2000bf05270 */
[----:B------:R-:W-:Y:S01]  /*1740*/  SHF.R.S32.HI R3, RZ, 0x5, R3 ;  /* 0x00000005ff037819 */ /* 0x000fe20000011403 */
[----:B------:R-:W-:Y:S01]  /*1750*/  ULDC UR6, c[0x0][0x284] ;  /* 0x0000a10000067ab9 */ /* 0x000fe20000000800 */
[----:B------:R-:W-:Y:S01]  /*1760*/  LEA.HI R7, R7, R90, RZ, 0x3 ;  /* 0x0000005a07077211 */ /* 0x000fe200078f18ff */
[----:B------:R-:W-:Y:S01]  /*1770*/  USHF.L.U32 UR45, UR40, 0x1, URZ ;  /* 0x00000001282d7899 */ /* 0x000fe2000800063f */
[----:B------:R-:W-:Y:S01]  /*1780*/  LOP3.LUT R5, R5, 0xfffffffc, RZ, 0xc0, !PT ;  /* 0xfffffffc05057812 */ /* 0x000fe200078ec0ff */
[----:B------:R-:W4:Y:S01]  /*1790*/  LDC.64 R96, c[0x0][0x5c8] ;  /* 0x00017200ff607b82 */ /* 0x000f220000000a00 */
[----:B------:R-:W-:Y:S01]  /*17a0*/  LOP3.LUT R7, R7, 0xfffffff8, RZ, 0xc0, !PT ;  /* 0xfffffff807077812 */ /* 0x000fe200078ec0ff */
[----:B------:R-:W-:-:S02]  /*17b0*/  UIADD3 UR42, -UR42, UR40, URZ ;  /* 0x000000282a2a7290 */ /* 0x000fc4000fffe13f */
[----:B------:R-:W-:Y:S02]  /*17c0*/  IMAD.IADD R5, R4, 0x1, -R5 ;  /* 0x0000000104057824 */ /* 0x000fe400078e0a05 */
[----:B------:R-:W-:Y:S01]  /*17d0*/  IMAD.IADD R90, R90, 0x1, -R7 ;  /* 0x000000015a5a7824 */ /* 0x000fe200078e0a07 */
[----:B-1----:R-:W-:Y:S01]  /*17e0*/  ULEA UR41, UR4, UR41, 0x18 ;  /* 0x0000002904297291 */ /* 0x002fe2000f8ec03f */
[----:B------:R-:W1:Y:S01]  /*17f0*/  LDC R6, c[0x0][0x288] ;  /* 0x0000a200ff067b82 */ /* 0x000e620000000800 */
[----:B------:R-:W-:Y:S01]  /*1800*/  USHF.L.U32 UR4, UR5, 0x3, URZ ;  /* 0x0000000305047899 */ /* 0x000fe2000800063f */
[--C-:B------:R-:W-:Y:S01]  /*1810*/  IMAD R100, R3, -0x10, -R90.reuse ;  /* 0xfffffff003647824 */ /* 0x100fe200078e0a5a */
[--C-:B------:R-:W-:Y:S01]  /*1820*/  SHF.R.S32.HI R91, RZ, 0x1f, R90.reuse ;  /* 0x0000001fff5b7819 */ /* 0x100fe2000001145a */
[----:B------:R-:W-:Y:S01]  /*1830*/  USEL UR5, URZ, 0x1, UP0 ;  /* 0x000000013f057887 */ /* 0x000fe20008000000 */
[----:B------:R-:W-:Y:S01]  /*1840*/  IMAD.MOV.U32 R7, RZ, RZ, 0x1 ;  /* 0x00000001ff077424 */ /* 0x000fe200078e00ff */
[----:B------:R-:W-:Y:S01]  /*1850*/  UIADD3 UR46, UR41, 0x260, URZ ;  /* 0x00000260292e7890 */ /* 0x000fe2000fffe03f */
[----:B------:R-:W-:Y:S01]  /*1860*/  IMAD.SHL.U32 R92, R5, 0x2, RZ ;  /* 0x00000002055c7824 */ /* 0x000fe200078e00ff */
[----:B------:R-:W-:Y:S01]  /*1870*/  ULOP3.LUT UR4, UR4, 0x8, URZ, 0xc0, !UPT ;  /* 0x0000000804047892 */ /* 0x000fe2000f8ec03f */
[----:B------:R-:W-:Y:S01]  /*1880*/  IMAD.WIDE R90, R3, 0x10, R90 ;  /* 0x00000010035a7825 */ /* 0x000fe200078e025a */
[----:B------:R-:W-:-:S02]  /*1890*/  ULEA UR43, UR43, UR46, 0x3 ;  /* 0x0000002e2b2b7291 */ /* 0x000fc4000f8e183f */
[----:B------:R-:W-:Y:S01]  /*18a0*/  SHF.R.S32.HI R93, RZ, 0x1f, R92 ;  /* 0x0000001fff5d7819 */ /* 0x000fe2000001145c */
[----:B------:R-:W-:Y:S01]  /*18b0*/  IMAD.MOV.U32 R3, RZ, RZ, -0x1 ;  /* 0xffffffffff037424 */ /* 0x000fe200078e00ff */
[----:B------:R-:W-:Y:S01]  /*18c0*/  ULOP3.LUT UR47, UR4, 0x8, URZ, 0x3c, !UPT ;  /* 0x00000008042f7892 */ /* 0x000fe2000f8e3c3f */
[----:B------:R-:W-:Y:S01]  /*18d0*/  IMAD.U32 R102, RZ, RZ, UR5 ;  /* 0x00000005ff667e24 */ /* 0x000fe2000f8e00ff */
[C---:B----4-:R-:W-:Y:S01]  /*18e0*/  SHF.L.U64.HI R95, R96.reuse, 0x3, R97 ;  /* 0x00000003605f7819 */ /* 0x050fe20000010261 */
[----:B------:R-:W-:Y:S01]  /*18f0*/  IMAD.SHL.U32 R96, R96, 0x8, RZ ;  /* 0x0000000860607824 */ /* 0x000fe200078e00ff */
[-C--:B---3--:R-:W-:Y:S01]  /*1900*/  SHF.L.U32 R3, R3, R94.reuse, RZ ;  /* 0x0000005e03037219 */ /* 0x088fe200000006ff */
[----:B------:R-:W-:Y:S01]  /*1910*/  VIADD R100, R100, UR6 ;  /* 0x0000000664647c36 */ /* 0x000fe20008000000 */
[----:B------:R-:W-:Y:S01]  /*1920*/  SHF.L.U32 R94, R7, R94, RZ ;  /* 0x0000005e075e7219 */ /* 0x000fe200000006ff */
[----:B------:R-:W-:Y:S01]  /*1930*/  ULOP3.LUT UR44, UR4, 0x18, URZ, 0x3c, !UPT ;  /* 0x00000018042c7892 */ /* 0x000fe2000f8e3c3f */
[----:B------:R-:W-:Y:S01]  /*1940*/  LOP3.LUT R99, RZ, R3, RZ, 0x33, !PT ;  /* 0x00000003ff637212 */ /* 0x000fe200078e33ff */
[----:B-1----:R-:W-:Y:S01]  /*1950*/  IMAD R97, R5, -0x2, R6 ;  /* 0xfffffffe05617824 */ /* 0x002fe200078e0206 */
[----:B--2---:R-:W-:-:S09]  /*1960*/  SHF.L.U64.HI R98, R8, 0x1, R0 ;  /* 0x0000000108627819 */ /* 0x004fd20000010200 */
.L_x_163:
[----:B------:R-:W-:-:S04]  /*1970*/  SHF.L.U32 R0, R102, 0x1f, RZ ;  /* 0x0000001f66007819 */ /* 0x000fc800000006ff */
[----:B-1----:R-:W1:Y:S02]  /*1980*/  SYNCS.PHASECHK.TRANS64.TRYWAIT P0, [UR43+-0x8], R0 ;  /* 0xfffff800ff0075a7 */ /* 0x002e64000800016b */
[----:B-1-34-:R-:W-:Y:S05]  /*1990*/  @!P0 BRA `(.L_x_16) ;  /* 0x0000007000608947 */ /* 0x01afea0003800000 */
.L_x_218:
[----:B------:R-:W-:Y:S02]  /*19a0*/  ULDC UR4, c[0x0][0x28c] ;  /* 0x0000a30000047ab9 */ /* 0x000fe40000000800 */
[----:B------:R-:W-:-:S13]  /*19b0*/  ISETP.LT.AND P0, PT, RZ, UR4, PT ;  /* 0x00000004ff007c0c */ /* 0x000fda000bf01270 */
[----:B------:R-:W-:Y:S05]  /*19c0*/  @P0 BRA `(.L_x_17) ;  /* 0x0000000000400947 */ /* 0x000fea0003800000 */
[----:B-1----:R-:W-:Y:S01]  /*19d0*/  MOV R0, 0x0 ;  /* 0x0000000000007802 */ /* 0x002fe20000000f00 */
[----:B------:R-:W-:Y:S01]  /*19e0*/  ULDC.64 UR4, c[0x4][0x68] ;  /* 0x01001a0000047ab9 */ /* 0x000fe20000000a00 */
[----:B------:R-:W-:Y:S01]  /*19f0*/  ULDC.64 UR6, c[0x4][0x8] ;  /* 0x0100020000067ab9 */ /* 0x000fe20000000a00 */
[----:B------:R-:W-:Y:S01]  /*1a00*/  IMAD.U32 R4, RZ, RZ, UR4 ;  /* 0x00000004ff047e24 */ /* 0x000fe2000f8e00ff */
[----:B------:R1:W2:Y:S01]  /*1a10*/  LDC.64 R14, c[0x4][R0] ;  /* 0x01000000000e7b82 */ /* 0x0002a20000000a00 */
[----:B------:R-:W-:Y:S01]  /*1a20*/  IMAD.U32 R5, RZ, RZ, UR5 ;  /* 0x00000005ff057e24 */ /* 0x000fe2000f8e00ff */
[----:B------:R-:W-:Y:S01]  /*1a30*/  ULDC.64 UR4, c[0x4][0x70] ;  /* 0x01001c0000047ab9 */ /* 0x000fe20000000a00 */
[----:B0-----:R-:W-:Y:S02]  /*1a40*/  IMAD.U32 R10, RZ, RZ, UR6 ;  /* 0x00000006ff0a7e24 */ /* 0x001fe4000f8e00ff */
[----:B------:R-:W-:Y:S02]  /*1a50*/  IMAD.U32 R6, RZ, RZ, UR4 ;  /* 0x00000004ff067e24 */ /* 0x000fe4000f8e00ff */
[----:B------:R-:W-:-:S02]  /*1a60*/  IMAD.U32 R7, RZ, RZ, UR5 ;  /* 0x00000005ff077e24 */ /* 0x000fc4000f8e00ff */
[----:B------:R-:W-:Y:S02]  /*1a70*/  IMAD.U32 R11, RZ, RZ, UR7 ;  /* 0x00000007ff0b7e24 */ /* 0x000fe4000f8e00ff */
[----:B------:R-:W-:Y:S02]  /*1a80*/  IMAD.MOV.U32 R8, RZ, RZ, 0x1e1 ;  /* 0x000001e1ff087424 */ /* 0x000fe400078e00ff */
[----:B------:R-:W-:Y:S02]  /*1a90*/  IMAD.MOV.U32 R12, RZ, RZ, 0x1 ;  /* 0x00000001ff0c7424 */ /* 0x000fe400078e00ff */
[----:B-1----:R-:W-:-:S07]  /*1aa0*/  IMAD.MOV.U32 R13, RZ, RZ, RZ ;  /* 0x000000ffff0d7224 */ /* 0x002fce00078e00ff */
[----:B------:R-:W-:-:S07]  /*1ab0*/  LEPC R20, `(.L_x_17) ;  /* 0x000000001014794e */ /* 0x000fce0000000000 */
[----:B--2--5:R-:W-:Y:S05]  /*1ac0*/  CALL.ABS.NOINC R14 ;  /* 0x000000000e007343 */ /* 0x024fea0003c00000 */
.L_x_17:
[----:B------:R-:W-:-:S13]  /*1ad0*/  ISETP.NE.AND P0, PT, R101, 0x3, PT ;  /* 0x000000036500780c */ /* 0x000fda0003f05270 */
[----:B------:R-:W-:Y:S05]  /*1ae0*/  @!P0 BRA `(.L_x_18) ;  /* 0x0000000000048947 */ /* 0x000fea0003800000 */
[----:B------:R-:W-:Y:S01]  /*1af0*/  BPT.TRAP 0x1 ;  /* 0x000000040000795c */ /* 0x000fe20000300000 */
.L_x_18:
[----:B-1----:R-:W-:Y:S02]  /*1b00*/  IMAD.U32 R3, RZ, RZ, UR39 ;  /* 0x00000027ff037e24 */ /* 0x002fe4000f8e00ff */
[----:B------:R-:W-:-:S03]  /*1b10*/  IMAD.U32 R0, RZ, RZ, UR38 ;  /* 0x00000026ff007e24 */ /* 0x000fc6000f8e00ff */
[----:B------:R-:W-:Y:S02]  /*1b20*/  LEA R3, R3, UR41, 0x3 ;  /* 0x0000002903037c11 */ /* 0x000fe4000f8e18ff */
[----:B------:R-:W-:-:S04]  /*1b30*/  SHF.L.U32 R0, R0, 0x1f, RZ ;  /* 0x0000001f00007819 */ /* 0x000fc800000006ff */
[----:B------:R1:W2:Y:S01]  /*1b40*/  SYNCS.PHASECHK.TRANS64.TRYWAIT P1, [R3+URZ], R0 ;  /* 0x00000000030075a7 */ /* 0x0002a2000802017f */
[----:B------:R-:W-:Y:S05]  /*1b50*/  @!P0 BRA `(.L_x_19) ;  /* 0x0000000000048947 */ /* 0x000fea0003800000 */
[----:B------:R-:W-:Y:S01]  /*1b60*/  BPT.TRAP 0x1 ;  /* 0x000000040000795c */ /* 0x000fe20000300000 */
.L_x_19:
[----:B------:R-:W-:-:S05]  /*1b70*/  IMAD.U32 R4, RZ, RZ, UR42 ;  /* 0x0000002aff047e24 */ /* 0x000fca000f8e00ff */
[----:B------:R-:W-:Y:S01]  /*1b80*/  ISETP.GE.AND P2, PT, R4, 0x1, PT ;  /* 0x000000010400780c */ /* 0x000fe20003f46270 */
[----:B--2---:R-:W-:-:S12]  /*1b90*/  @P1 BRA `(.L_x_20) ;  /* 0x0000000000081947 */ /* 0x004fd80003800000 */
[----:B------:R-:W2:Y:S02]  /*1ba0*/  SYNCS.PHASECHK.TRANS64.TRYWAIT P1, [R3+URZ], R0 ;  /* 0x00000000030075a7 */ /* 0x000ea4000802017f */
[----:B--2---:R-:W-:Y:S05]  /*1bb0*/  @!P1 BRA `(.L_x_21) ;  /* 0x0000006c00f09947 */ /* 0x004fea0003800000 */
.L_x_20:
[----:B------:R-:W-:Y:S05]  /*1bc0*/  WARPSYNC.ALL ;  /* 0x0000000000007948 */ /* 0x000fea0003800000 */
[----:B------:R-:W-:Y:S01]  /*1bd0*/  UIADD3 UR4, UR41, 0x380, URZ ;  /* 0x0000038029047890 */ /* 0x000fe2000fffe03f */
[----:B------:R-:W-:Y:S01]  /*1be0*/  WARPGROUP.ARRIVE ;  /* 0x00000000000079c5 */ /* 0x000fe20000000000 */
[----:B------:R-:W-:Y:S02]  /*1bf0*/  UIADD3 UR5, UR41, 0x12b80, URZ ;  /* 0x00012b8029057890 */ /* 0x000fe4000fffe03f */
[----:B------:R-:W-:Y:S02]  /*1c00*/  USHF.R.U32.HI UR4, URZ, 0x4, UR4 ;  /* 0x000000043f047899 */ /* 0x000fe40008011604 */
[----:B------:R-:W-:-:S02]  /*1c10*/  USHF.R.U32.HI UR5, URZ, 0x4, UR5 ;  /* 0x000000043f057899 */ /* 0x000fc40008011605 */
[----:B------:R-:W-:Y:S02]  /*1c20*/  ULOP3.LUT UR4, UR4, 0x3fff, URZ, 0xc0, !UPT ;  /* 0x00003fff04047892 */ /* 0x000fe4000f8ec03f */
[----:B------:R-:W-:Y:S02]  /*1c30*/  ULOP3.LUT UR5, UR5, 0x3fff, URZ, 0xc0, !UPT ;  /* 0x00003fff05057892 */ /* 0x000fe4000f8ec03f */
[----:B------:R-:W-:Y:S02]  /*1c40*/  ULOP3.LUT UR11, UR4, 0x10000, URZ, 0xfc, !UPT ;  /* 0x00010000040b7892 */ /* 0x000fe4000f8efc3f */
[----:B------:R-:W-:Y:S02]  /*1c50*/  ULOP3.LUT UR10, UR5, 0x10000, URZ, 0xfc, !UPT ;  /* 0x00010000050a7892 */ /* 0x000fe4000f8efc3f */
[----:B------:R-:W-:Y:S02]  /*1c60*/  ULEA UR4, UR39, UR11, 0x7 ;  /* 0x0000000b27047291 */ /* 0x000fe4000f8e383f */
[----:B------:R-:W-:Y:S01]  /*1c70*/  ULEA UR6, UR39, UR10, 0x8 ;  /* 0x0000000a27067291 */ /* 0x000fe2000f8e403f */
[----:B------:R-:W-:Y:S01]  /*1c80*/  UMOV UR5, 0xc0000010 ;  /* 0xc000001000057882 */ /* 0x000fe20000000000 */
[----:B------:R-:W-:-:S07]  /*1c90*/  UMOV UR7, 0xc0000010 ;  /* 0xc000001000077882 */ /* 0x000fce0000000000 */
[----:B------:R-:W-:Y:S03]  /*1ca0*/  HGMMA.64x128x16.F32.BF16 R24, gdesc[UR4], RZ, !UPT, gsb0 ;  /* 0x01e00000041879f0 */ /* 0x000fe6000c0018ff */
[----:B------:R-:W-:Y:S02]  /*1cb0*/  WARPGROUP.DEPBAR.LE gsb0, 0x0 ;  /* 0x00008000000079c5 */ /* 0x000fe40000010000 */
[----:B------:R-:W-:Y:S05]  /*1cc0*/  @!P2 BRA `(.L_x_22) ;  /* 0x0000000000b4a947 */ /* 0x000fea0003800000 */
[----:B------:R-:W-:Y:S01]  /*1cd0*/  UIADD3 UR4, UR39, 0x1, URZ ;  /* 0x0000000127047890 */ /* 0x000fe2000fffe03f */
[----:B-12---:R-:W-:Y:S01]  /*1ce0*/  IMAD.U32 R0, RZ, RZ, UR42 ;  /* 0x0000002aff007e24 */ /* 0x006fe2000f8e00ff */
[----:B------:R-:W-:Y:S02]  /*1cf0*/  UMOV UR9, UR39 ;  /* 0x0000002700097c82 */ /* 0x000fe40008000000 */
[----:B------:R-:W-:-:S04]  /*1d00*/  UISETP.NE.AND UP0, UPT, UR4, 0x25, UPT ;  /* 0x000000250400788c */ /* 0x000fc8000bf05270 */
[----:B------:R-:W-:Y:S02]  /*1d10*/  USEL UR5, URZ, 0x1, UP0 ;  /* 0x000000013f057887 */ /* 0x000fe40008000000 */
[----:B------:R-:W-:Y:S02]  /*1d20*/  USEL UR8, UR4, URZ, UP0 ;  /* 0x0000003f04087287 */ /* 0x000fe40008000000 */
[----:B------:R-:W-:-:S06]  /*1d30*/  ULOP3.LUT UR5, UR38, UR5, URZ, 0x3c, !UPT ;  /* 0x0000000526057292 */ /* 0x000fcc000f8e3c3f */
[----:B------:R-:W-:-:S07]  /*1d40*/  IMAD.U32 R5, RZ, RZ, UR5 ;  /* 0x00000005ff057e24 */ /* 0x000fce000f8e00ff */
.L_x_29:
[----:B-12---:R-:W-:Y:S05]  /*1d50*/  @!P0 BRA `(.L_x_23) ;  /* 0x0000000000048947 */ /* 0x006fea0003800000 */
[----:B------:R-:W-:Y:S01]  /*1d60*/  BPT.TRAP 0x1 ;  /* 0x000000040000795c */ /* 0x000fe20000300000 */
.L_x_23:
[----:B------:R-:W-:Y:S01]  /*1d70*/  ULEA UR4, UR8, UR41, 0x3 ;  /* 0x0000002908047291 */ /* 0x000fe2000f8e183f */
[----:B------:R-:W-:-:S08]  /*1d80*/  SHF.L.U32 R3, R5, 0x1f, RZ ;  /* 0x0000001f05037819 */ /* 0x000fd000000006ff */
[----:B------:R1:W2:Y:S01]  /*1d90*/  SYNCS.PHASECHK.TRANS64.TRYWAIT P1, [UR4], R3 ;  /* 0x00000003ff0075a7 */ /* 0x0002a20008020144 */
[----:B------:R-:W-:Y:S05]  /*1da0*/  @!P0 BRA `(.L_x_24) ;  /* 0x0000000000048947 */ /* 0x000fea0003800000 */
[----:B------:R-:W-:Y:S01]  /*1db0*/  BPT.TRAP 0x1 ;  /* 0x000000040000795c */ /* 0x000fe20000300000 */
.L_x_24:
[----:B--2---:R-:W-:Y:S05]  /*1dc0*/  @P1 BRA `(.L_x_25) ;  /* 0x0000000000081947 */ /* 0x004fea0003800000 */
[----:B------:R-:W2:Y:S02]  /*1dd0*/  SYNCS.PHASECHK.TRANS64.TRYWAIT P1, [UR4], R3 ;  /* 0x00000003ff0075a7 */ /* 0x000ea40008020144 */
[----:B--2---:R-:W-:Y:S05]  /*1de0*/  @!P1 BRA `(.L_x_26) ;  /* 0x0000006c00789947 */ /* 0x004fea0003800000 */
.L_x_25:
[----:B------:R-:W-:Y:S01]  /*1df0*/  ULEA UR4, UR8, UR11, 0x7 ;  /* 0x0000000b08047291 */ /* 0x000fe2000f8e383f */
[----:B------:R-:W-:Y:S01]  /*1e00*/  WARPGROUP.ARRIVE ;  /* 0x00000000000079c5 */ /* 0x000fe20000000000 */
[----:B------:R-:W-:Y:S01]  /*1e10*/  ULEA UR6, UR8, UR10, 0x8 ;  /* 0x0000000a08067291 */ /* 0x000fe2000f8e403f */
[----:B------:R-:W-:Y:S01]  /*1e20*/  UMOV UR5, 0xc0000010 ;  /* 0xc000001000057882 */ /* 0x000fe20000000000 */
[----:B------:R-:W-:-:S07]  /*1e30*/  UMOV UR7, 0xc0000010 ;  /* 0xc000001000077882 */ /* 0x000fce0000000000 */
[----:B------:R-:W-:Y:S03]  /*1e40*/  HGMMA.64x128x16.F32.BF16 R24, gdesc[UR4], R24, gsb0 ;  /* 0x01e00000041879f0 */ /* 0x000fe60008001818 */
[----:B------:R-:W-:Y:S02]  /*1e50*/  WARPGROUP.DEPBAR.LE gsb0, 0x0 ;  /* 0x00008000000079c5 */ /* 0x000fe40000010000 */
[----:B------:R-:W-:Y:S05]  /*1e60*/  @!P0 BRA `(.L_x_27) ;  /* 0x0000000000048947 */ /* 0x000fea0003800000 */
[----:B------:R-:W-:Y:S01]  /*1e70*/  BPT.TRAP 0x1 ;  /* 0x000000040000795c */ /* 0x000fe20000300000 */
.L_x_27:
[----:B------:R-:W-:Y:S01]  /*1e80*/  ULEA UR4, UR9, UR41, 0x3 ;  /* 0x0000002909047291 */ /* 0x000fe2000f8e183f */
[----:B------:R-:W-:-:S03]  /*1e90*/  ISETP.GT.U32.AND P1, PT, R23, 0x1, PT ;  /* 0x000000011700780c */ /* 0x000fc60003f24070 */
[----:B------:R-:W-:-:S04]  /*1ea0*/  UIADD3 UR4, UR4, 0x128, URZ ;  /* 0x0000012804047890 */ /* 0x000fc8000fffe03f */
[----:B------:R-:W-:-:S09]  /*1eb0*/  UPRMT UR4, URZ, 0x654, UR4 ;  /* 0x000006543f047896 */ /* 0x000fd20008000004 */
[----:B------:R-:W-:Y:S01]  /*1ec0*/  SYNCS.ARRIVE.TRANS64.RED.A1T0 RZ, [UR4], RZ ;  /* 0x000000ffffff79a7 */ /* 0x000fe20008100404 */
[----:B------:R-:W-:Y:S05]  /*1ed0*/  @P1 BRA `(.L_x_28) ;  /* 0x0000000000041947 */ /* 0x000fea0003800000 */
[----:B------:R-:W-:Y:S01]  /*1ee0*/  BPT.TRAP 0x1 ;  /* 0x000000040000795c */ /* 0x000fe20000300000 */
.L_x_28:
[----:B------:R-:W-:Y:S01]  /*1ef0*/  UIADD3 UR8, UR8, 0x1, URZ ;  /* 0x0000000108087890 */ /* 0x000fe2000fffe03f */
[C---:B------:R-:W-:Y:S01]  /*1f00*/  ISETP.GT.AND P1, PT, R0.reuse, 0x1, PT ;  /* 0x000000010000780c */ /* 0x040fe20003f24270 */
[----:B------:R-:W-:Y:S01]  /*1f10*/  UIADD3 UR9, UR9, 0x1, URZ ;  /* 0x0000000109097890 */ /* 0x000fe2000fffe03f */
[----:B------:R-:W-:Y:S01]  /*1f20*/  VIADD R0, R0, 0xffffffff ;  /* 0xffffffff00007836 */ /* 0x000fe20000000000 */
[----:B------:R-:W-:Y:S02]  /*1f30*/  UISETP.NE.AND UP0, UPT, UR8, 0x25, UPT ;  /* 0x000000250800788c */ /* 0x000fe4000bf05270 */
[----:B------:R-:W-:Y:S02]  /*1f40*/  UISETP.NE.AND UP1, UPT, UR9, 0x25, UPT ;  /* 0x000000250900788c */ /* 0x000fe4000bf25270 */
[----:B------:R-:W-:Y:S02]  /*1f50*/  USEL UR4, URZ, 0x1, UP0 ;  /* 0x000000013f047887 */ /* 0x000fe40008000000 */
[----:B------:R-:W-:-:S02]  /*1f60*/  USEL UR8, UR8, URZ, UP0 ;  /* 0x0000003f08087287 */ /* 0x000fc40008000000 */
[----:B------:R-:W-:Y:S02]  /*1f70*/  USEL UR9, UR9, URZ, UP1 ;  /* 0x0000003f09097287 */ /* 0x000fe40008800000 */
[----:B------:R-:W-:Y:S01]  /*1f80*/  LOP3.LUT R5, R5, UR4, RZ, 0x3c, !PT ;  /* 0x0000000405057c12 */ /* 0x000fe2000f8e3cff */
[----:B------:R-:W-:Y:S09]  /*1f90*/  @P1 BRA `(.L_x_29) ;  /* 0xfffffffc006c1947 */ /* 0x000ff2000383ffff */
.L_x_22:
[----:B-12---:R-:W1:Y:S01]  /*1fa0*/  LDC R0, c[0x0][0x28c] ;  /* 0x0000a300ff007b82 */ /* 0x006e620000000800 */
[----:B------:R-:W-:-:S04]  /*1fb0*/  IMAD.U32 R3, RZ, RZ, UR47 ;  /* 0x0000002fff037e24 */ /* 0x000fc8000f8e00ff */
[----:B------:R2:W-:Y:S01]  /*1fc0*/  SYNCS.ARRIVE.TRANS64.A1T0 RZ, [R3+UR46], RZ ;  /* 0x000000ff03ff79a7 */ /* 0x0005e2000810002e */
[----:B-1----:R-:W-:-:S13]  /*1fd0*/  ISETP.GE.AND P1, PT, R0, 0x1, PT ;  /* 0x000000010000780c */ /* 0x002fda0003f26270 */
[----:B--2---:R-:W-:Y:S05]  /*1fe0*/  @!P1 BRA `(.L_x_30) ;  /* 0x00000000003c9947 */ /* 0x004fea0003800000 */
[----:B------:R-:W-:Y:S05]  /*1ff0*/  @!P0 BRA `(.L_x_31) ;  /* 0x0000000000048947 */ /* 0x000fea0003800000 */
[----:B------:R-:W-:Y:S01]  /*2000*/  BPT.TRAP 0x1 ;  /* 0x000000040000795c */ /* 0x000fe20000300000 */
.L_x_31:
[----:B------:R-:W-:Y:S01]  /*2010*/  UIADD3 UR6, UR39, UR42, URZ ;  /* 0x0000002a27067290 */ /* 0x000fe2000fffe03f */
[----:B------:R-:W-:-:S03]  /*2020*/  ISETP.GT.U32.AND P0, PT, R23, 0x1, PT ;  /* 0x000000011700780c */ /* 0x000fc60003f04070 */
[----:B------:R-:W-:-:S04]  /*2030*/  UIMAD.WIDE.U32 UR4, UR6, -0x45306eb3, URZ ;  /* 0xbacf914d060478a5 */ /* 0x000fc8000f8e003f */
[----:B------:R-:W-:-:S04]  /*2040*/  UIADD3 UR4, UR6, -UR5, URZ ;  /* 0x8000000506047290 */ /* 0x000fc8000fffe03f */
[----:B------:R-:W-:-:S04]  /*2050*/  ULEA.HI UR4, UR4, UR5, URZ, 0x1f ;  /* 0x0000000504047291 */ /* 0x000fc8000f8ff83f */
[----:B------:R-:W-:-:S04]  /*2060*/  USHF.R.U32.HI UR4, URZ, 0x5, UR4 ;  /* 0x000000053f047899 */ /* 0x000fc80008011604 */
[----:B------:R-:W-:-:S04]  /*2070*/  UIMAD UR4, UR4, -0x25, UR6 ;  /* 0xffffffdb040478a4 */ /* 0x000fc8000f8e0206 */
[----:B------:R-:W-:-:S04]  /*2080*/  ULEA UR4, UR4, UR41, 0x3 ;  /* 0x0000002904047291 */ /* 0x000fc8000f8e183f */
[----:B------:R-:W-:-:S04]  /*2090*/  UIADD3 UR4, UR4, 0x128, URZ ;  /* 0x0000012804047890 */ /* 0x000fc8000fffe03f */
[----:B------:R-:W-:-:S09]  /*20a0*/  UPRMT UR4, URZ, 0x654, UR4 ;  /* 0x000006543f047896 */ /* 0x000fd20008000004 */
[----:B------:R-:W-:Y:S01]  /*20b0*/  SYNCS.ARRIVE.TRANS64.RED.A1T0 RZ, [UR4], RZ ;  /* 0x000000ffffff79a7 */ /* 0x000fe20008100404 */
[----:B------:R-:W-:Y:S05]  /*20c0*/  @P0 BRA `(.L_x_30) ;  /* 0x0000000000040947 */ /* 0x000fea0003800000 */
[----:B------:R-:W-:Y:S01]  /*20d0*/  BPT.TRAP 0x1 ;  /* 0x000000040000795c */ /* 0x000fe20000300000 */
.L_x_30:
[----:B------:R-:W-:Y:S01]  /*20e0*/  SHF.L.U32 R0, R102, 0x1f, RZ ;  /* 0x0000001f66007819 */ /* 0x000fe200000006ff */
[----:B------:R-:W-:Y:S01]  /*20f0*/  UIADD3 UR39, UR39, UR45, URZ ;  /* 0x0000002d27277290 */ /* 0x000fe2000fffe03f */
[----:B0-----:R-:W-:Y:S01]  /*2100*/  SHF.R.S32.HI R11, RZ, 0x1f, R19 ;  /* 0x0000001fff0b7819 */ /* 0x001fe20000011413 */
[----:B------:R-:W-:Y:S01]  /*2110*/  UISETP.GE.U32.AND UP1, UPT, UR45, 0x25, UPT ;  /* 0x000000252d00788c */ /* 0x000fe2000bf26070 */
[----:B------:R-:W0:Y:S01]  /*2120*/  SYNCS.PHASECHK.TRANS64.TRYWAIT P0, [UR43+0x8], R0 ;  /* 0x00000800ff0075a7 */ /* 0x000e22000800016b */
[----:B------:R-:W-:Y:S02]  /*2130*/  UISETP.GT.U32.AND UP0, UPT, UR39, 0x24, UPT ;  /* 0x000000242700788c */ /* 0x000fe4000bf04070 */
[----:B------:R-:W-:Y:S02]  /*2140*/  UIMAD.WIDE.U32 UR4, UR39, -0x45306eb3, URZ ;  /* 0xbacf914d270478a5 */ /* 0x000fe4000f8e003f */
[----:B------:R-:W-:Y:S02]  /*2150*/  UISETP.LT.U32.AND UP0, UPT, UR45, 0x25, UP0 ;  /* 0x000000252d00788c */ /* 0x000fe40008701070 */
[----:B------:R-:W-:-:S02]  /*2160*/  UIADD3 UR4, UR39, -UR5, URZ ;  /* 0x8000000527047290 */ /* 0x000fc4000fffe03f */
[----:B------:R-:W-:Y:S02]  /*2170*/  USEL UR6, URZ, 0x1, !UP0 ;  /* 0x000000013f067887 */ /* 0x000fe4000c000000 */
[----:B------:R-:W-:Y:S02]  /*2180*/  ULEA.HI UR4, UR4, UR5, URZ, 0x1f ;  /* 0x0000000504047291 */ /* 0x000fe4000f8ff83f */
[----:B------:R-:W-:Y:S02]  /*2190*/  ULOP3.LUT UR38, UR38, UR6, URZ, 0x3c, !UPT ;  /* 0x0000000626267292 */ /* 0x000fe4000f8e3c3f */
[----:B------:R-:W-:-:S04]  /*21a0*/  USHF.R.U32.HI UR4, URZ, 0x5, UR4 ;  /* 0x000000053f047899 */ /* 0x000fc80008011604 */
[----:B------:R-:W-:Y:S02]  /*21b0*/  @UP1 ULOP3.LUT UR38, UR38, 0x1, UR4, 0x78, !UPT ;  /* 0x0000000126261892 */ /* 0x000fe4000f8e7804 */
[----:B------:R-:W-:Y:S01]  /*21c0*/  UIMAD UR39, UR4, -0x25, UR39 ;  /* 0xffffffdb042778a4 */ /* 0x000fe2000f8e0227 */
[----:B0-----:R-:W-:Y:S11]  /*21d0*/  @!P0 BRA `(.L_x_32) ;  /* 0x0000006800948947 */ /* 0x001ff60003800000 */
.L_x_219:
[----:B------:R-:W-:Y:S01]  /*21e0*/  IMAD.SHL.U32 R7, R22, 0x40, RZ ;  /* 0x0000004016077824 */ /* 0x000fe200078e00ff */
[----:B------:R-:W-:Y:S01]  /*21f0*/  ULDC UR6, c[0x0][0x284] ;  /* 0x0000a10000067ab9 */ /* 0x000fe20000000800 */
[----:B------:R-:W-:Y:S01]  /*2200*/  IMAD.SHL.U32 R12, R18, 0x80, RZ ;  /* 0x00000080120c7824 */ /* 0x000fe200078e00ff */
[----:B------:R-:W-:Y:S01]  /*2210*/  ULDC.64 UR4, c[0x0][0x5d0] ;  /* 0x0001740000047ab9 */ /* 0x000fe20000000a00 */
[----:B------:R-:W-:Y:S01]  /*2220*/  IMAD.WIDE R20, R22, 0x40, R90 ;  /* 0x0000004016147825 */ /* 0x000fe200078e025a */
[----:B------:R-:W-:Y:S01]  /*2230*/  ISETP.GE.AND P0, PT, R7, UR6, PT ;  /* 0x0000000607007c0c */ /* 0x000fe2000bf06270 */
[----:B------:R-:W-:Y:S01]  /*2240*/  ULDC UR6, c[0x0][0x288] ;  /* 0x0000a20000067ab9 */ /* 0x000fe20000000800 */
[----:B------:R-:W-:Y:S01]  /*2250*/  SHF.R.S32.HI R13, RZ, 0x1f, R12 ;  /* 0x0000001fff0d7819 */ /* 0x000fe2000001140c */
[----:B0-----:R-:W-:Y:S01]  /*2260*/  IMAD R0, R11, UR4, RZ ;  /* 0x000000040b007c24 */ /* 0x001fe2000f8e02ff */
[----:B------:R-:W-:Y:S01]  /*2270*/  ISETP.GE.OR P0, PT, R12, UR6, P0 ;  /* 0x000000060c007c0c */ /* 0x000fe20008706670 */
[----:B------:R-:W-:-:S04]  /*2280*/  IMAD.WIDE.U32 R4, R19, UR4, R92 ;  /* 0x0000000413047c25 */ /* 0x000fc8000f8e005c */
[----:B------:R-:W-:Y:S01]  /*2290*/  IMAD R3, R19, UR5, R0 ;  /* 0x0000000513037c24 */ /* 0x000fe2000f8e0200 */
[----:B------:R-:W-:Y:S01]  /*22a0*/  IADD3 R4, P1, R12, R4, RZ ;  /* 0x000000040c047210 */ /* 0x000fe20007f3e0ff */
[----:B------:R-:W-:Y:S02]  /*22b0*/  ULDC.64 UR4, c[0x0][0x5c8] ;  /* 0x0001720000047ab9 */ /* 0x000fe40000000a00 */
[----:B------:R-:W-:Y:S01]  /*22c0*/  IMAD R9, R21, UR4, RZ ;  /* 0x0000000415097c24 */ /* 0x000fe2000f8e02ff */
[----:B------:R-:W-:-:S03]  /*22d0*/  IADD3.X R5, R13, R5, R3, P1, !PT ;  /* 0x000000050d057210 */ /* 0x000fc60000ffe403 */
[C---:B------:R-:W-:Y:S02]  /*22e0*/  IMAD R9, R20.reuse, UR5, R9 ;  /* 0x0000000514097c24 */ /* 0x040fe4000f8e0209 */
[----:B------:R-:W-:Y:S01]  /*22f0*/  IMAD.WIDE.U32 R104, R20, UR4, R4 ;  /* 0x0000000414687c25 */ /* 0x000fe2000f8e0004 */
[----:B------:R-:W-:Y:S06]  /*2300*/  @P0 BRA `(.L_x_33) ;  /* 0x0000003c00dc0947 */ /* 0x000fec0003800000 */
[----:B-----5:R-:W-:Y:S01]  /*2310*/  FSETP.NEU.AND P0, PT, R89, RZ, PT ;  /* 0x000000ff5900720b */ /* 0x020fe20003f0d000 */
[----:B------:R-:W-:Y:S01]  /*2320*/  IMAD.IADD R3, R97, 0x1, -R12 ;  /* 0x0000000161037824 */ /* 0x000fe200078e0a0c */
[----:B------:R-:W-:Y:S01]  /*2330*/  BSSY B0, `(.L_x_33) ;  /* 0x00003f4000007945 */ /* 0x000fe20003800000 */
[----:B------:R-:W-:Y:S02]  /*2340*/  IMAD.IADD R0, R100, 0x1, -R7 ;  /* 0x0000000164007824 */ /* 0x000fe400078e0a07 */
[----:B------:R-:W-:Y:S01]  /*2350*/  IMAD.IADD R9, R105, 0x1, R9 ;  /* 0x0000000169097824 */ /* 0x000fe200078e0209 */
[----:B------:R-:W-:-:S04]  /*2360*/  ISETP.GT.AND P2, PT, R3, RZ, PT ;  /* 0x000000ff0300720c */ /* 0x000fc80003f44270 */
[----:B------:R-:W-:-:S03]  /*2370*/  ISETP.GT.AND P1, PT, R0, RZ, P2 ;  /* 0x000000ff0000720c */ /* 0x000fc60001724270 */
[----:B------:R-:W-:Y:S10]  /*2380*/  @!P0 BRA `(.L_x_34) ;  /* 0x0000002c00208947 */ /* 0x000ff40003800000 */
[----:B------:R-:W0:Y:S01]  /*2390*/  LDC.64 R106, c[0x0][0x5b8] ;  /* 0x00016e00ff6a7b82 */ /* 0x000e220000000a00 */
[----:B------:R-:W-:-:S07]  /*23a0*/  ULDC.64 UR4, c[0x0][0x5c0] ;  /* 0x0001700000047ab9 */ /* 0x000fce0000000a00 */
[----:B------:R-:W1:Y:S08]  /*23b0*/  LDC.64 R108, c[0x0][0x5b0] ;  /* 0x00016c00ff6c7b82 */ /* 0x000e700000000a00 */
[----:B------:R-:W2:Y:S01]  /*23c0*/  LDC.64 R110, c[0x0][0x5a8] ;  /* 0x00016a00ff6e7b82 */ /* 0x000ea20000000a00 */
[-C--:B0-----:R-:W-:Y:S02]  /*23d0*/  IMAD R6, R11, R106.reuse, RZ ;  /* 0x0000006a0b067224 */ /* 0x081fe400078e02ff */
[----:B------:R-:W-:-:S04]  /*23e0*/  IMAD.WIDE.U32 R4, R19, R106, R92 ;  /* 0x0000006a13047225 */ /* 0x000fc800078e005c */
[----:B------:R-:W-:Y:S01]  /*23f0*/  IMAD R103, R19, R107, R6 ;  /* 0x0000006b13677224 */ /* 0x000fe200078e0206 */
[----:B------:R-:W-:Y:S01]  /*2400*/  IADD3 R6, P0, R12, R4, RZ ;  /* 0x000000040c067210 */ /* 0x000fe20007f1e0ff */
[----:B-1----:R-:W-:-:S03]  /*2410*/  IMAD R4, R21, R108, RZ ;  /* 0x0000006c15047224 */ /* 0x002fc600078e02ff */
[----:B------:R-:W-:Y:S01]  /*2420*/  IADD3.X R7, R13, R5, R103, P0, !PT ;  /* 0x000000050d077210 */ /* 0x000fe200007fe467 */
[C---:B------:R-:W-:Y:S02]  /*2430*/  IMAD R105, R20.reuse, R109, R4 ;  /* 0x0000006d14697224 */ /* 0x040fe400078e0204 */
[----:B------:R-:W-:-:S04]  /*2440*/  IMAD.WIDE.U32 R4, R20, R108, R6 ;  /* 0x0000006c14047225 */ /* 0x000fc800078e0006 */
[----:B------:R-:W-:Y:S01]  /*2450*/  IMAD.IADD R5, R5, 0x1, R105 ;  /* 0x0000000105057824 */ /* 0x000fe200078e0269 */
[----:B--2---:R-:W-:-:S04]  /*2460*/  LEA R10, P0, R4, R110, 0x1 ;  /* 0x0000006e040a7211 */ /* 0x004fc800078008ff */
[----:B------:R-:W-:-:S05]  /*2470*/  LEA.HI.X R11, R4, R111, R5, 0x1, P0 ;  /* 0x0000006f040b7211 */ /* 0x000fca00000f0c05 */
[----:B------:R-:W2:Y:S01]  /*2480*/  @P1 LDG.E.LTC128B.U16 R18, desc[UR36][R10.64] ;  /* 0x000000240a121981 */ /* 0x000ea2000c1e1520 */
[----:B------:R-:W-:Y:S01]  /*2490*/  IMAD.WIDE.U32 R4, R20, R108, R12 ;  /* 0x0000006c14047225 */ /* 0x000fe200078e000c */
[----:B------:R-:W-:Y:S02]  /*24a0*/  BSSY B1, `(.L_x_35) ;  /* 0x0000015000017945 */ /* 0x000fe40003800000 */
[----:B------:R-:W-:-:S04]  /*24b0*/  IADD3 R14, P0, R92, R4, RZ ;  /* 0x000000045c0e7210 */ /* 0x000fc80007f1e0ff */
[----:B------:R-:W-:Y:S02]  /*24c0*/  IADD3.X R15, R93, R105, R5, P0, !PT ;  /* 0x000000695d0f7210 */ /* 0x000fe400007fe405 */
[----:B------:R-:W-:Y:S01]  /*24d0*/  LEA R8, P0, R104, UR4, 0x1 ;  /* 0x0000000468087c11 */ /* 0x000fe2000f8008ff */
[----:B------:R-:W-:-:S03]  /*24e0*/  IMAD.WIDE.U32 R14, R19, R106, R14 ;  /* 0x0000006a130e7225 */ /* 0x000fc600078e000e */
[----:B------:R-:W-:Y:S02]  /*24f0*/  LEA.HI.X R9, R104, UR5, R9, 0x1, P0 ;  /* 0x0000000568097c11 */ /* 0x000fe400080f0c09 */
[----:B------:R-:W-:-:S04]  /*2500*/  ISETP.GT.AND P0, PT, R3, 0x1, PT ;  /* 0x000000010300780c */ /* 0x000fc80003f04270 */
[----:B------:R-:W-:Y:S01]  /*2510*/  ISETP.GT.AND P3, PT, R0, RZ, P0 ;  /* 0x000000ff0000720c */ /* 0x000fe20000764270 */
[----:B--2---:R-:W-:-:S04]  /*2520*/  IMAD.U32 R4, R18, 0x10000, RZ ;  /* 0x0001000012047824 */ /* 0x004fc800078e00ff */
[----:B------:R-:W-:Y:S01]  /*2530*/  FMUL R5, R4, R89 ;  /* 0x0000005904057220 */ /* 0x000fe20000400000 */
[----:B------:R-:W-:-:S03]  /*2540*/  LEA R4, P4, R14, R110, 0x1 ;  /* 0x0000006e0e047211 */ /* 0x000fc600078808ff */
[----:B------:R-:W-:-:S05]  /*2550*/  FFMA R5, R24, R88, R5 ;  /* 0x0000005818057223 */ /* 0x000fca0000000005 */
[----:B------:R-:W-:Y:S01]  /*2560*/  F2FP.BF16.F32.PACK_AB R10, RZ, R5 ;  /* 0x00000005ff0a723e */ /* 0x000fe200000010ff */
[----:B------:R-:W-:-:S03]  /*2570*/  IMAD.IADD R5, R103, 0x1, R15 ;  /* 0x0000000167057824 */ /* 0x000fc600078e020f */
[----:B------:R-:W-:Y:S01]  /*2580*/  PRMT R11, R10, 0x7610, R11 ;  /* 0x000076100a0b7816 */ /* 0x000fe2000000000b */
[----:B------:R-:W-:Y:S01]  /*2590*/  IMAD.SHL.U32 R10, R108, 0x8, RZ ;  /* 0x000000086c0a7824 */ /* 0x000fe200078e00ff */
[----:B------:R-:W-:-:S03]  /*25a0*/  LEA.HI.X R5, R14, R111, R5, 0x1, P4 ;  /* 0x0000006f0e057211 */ /* 0x000fc600020f0c05 */
[----:B------:R0:W-:Y:S02]  /*25b0*/  @P1 STG.E.U16 desc[UR36][R8.64], R11 ;  /* 0x0000000b08001986 */ /* 0x0001e4000c101524 */
[----:B0-----:R-:W-:Y:S01]  /*25c0*/  SHF.L.U64.HI R11, R108, 0x3, R109 ;  /* 0x000000036c0b7819 */ /* 0x001fe2000001026d */
[----:B------:R-:W-:Y:S06]  /*25d0*/  @!P3 BRA `(.L_x_36) ;  /* 0x000000000004b947 */ /* 0x000fec0003800000 */
[----:B------:R0:W5:Y:S02]  /*25e0*/  LDG.E.LTC128B.U16 R18, desc[UR36][R4.64+0x2] ;  /* 0x0000022404127981 */ /* 0x000164000c1e1520 */
.L_x_36:
[----:B------:R-:W-:Y:S05]  /*25f0*/  BSYNC B1 ;  /* 0x0000000000017941 */ /* 0x000fea0003800000 */
.L_x_35:
[----:B------:R-:W-:Y:S01]  /*2600*/  IMAD.WIDE.U32 R10, R20, R108, R10 ;  /* 0x0000006c140a7225 */ /* 0x000fe200078e000a */
[----:B------:R-:W-:-:S03]  /*2610*/  ISETP.GT.AND P2, PT, R0, 0x8, P2 ;  /* 0x000000080000780c */ /* 0x000fc60001744270 */
[----:B-----5:R-:W-:Y:S01]  /*2620*/  IMAD.U32 R14, R18, 0x10000, RZ ;  /* 0x00010000120e7824 */ /* 0x020fe200078e00ff */
[----:B------:R-:W-:Y:S01]  /*2630*/  IADD3 R6, P1, R6, R10, RZ ;  /* 0x0000000a06067210 */ /* 0x000fe20007f3e0ff */
[----:B------:R-:W-:Y:S02]  /*2640*/  IMAD.IADD R105, R105, 0x1, R11 ;  /* 0x0000000169697824 */ /* 0x000fe400078e020b */
[----:B------:R-:W-:Y:S02]  /*2650*/  FMUL R14, R14, R89 ;  /* 0x000000590e0e7220 */ /* 0x000fe40000400000 */
[----:B------:R-:W-:Y:S02]  /*2660*/  IMAD.X R7, R105, 0x1, R7, P1 ;  /* 0x0000000169077824 */ /* 0x000fe400008e0607 */
[----:B------:R-:W-:Y:S01]  /*2670*/  FFMA R25, R25, R88, R14 ;  /* 0x0000005819197223 */ /* 0x000fe2000000000e */
[----:B------:R-:W-:-:S04]  /*2680*/  LEA R14, P1, R6, R110, 0x1 ;  /* 0x0000006e060e7211 */ /* 0x000fc800078208ff */
[----:B------:R-:W-:Y:S01]  /*2690*/  LEA.HI.X R15, R6, R111, R7, 0x1, P1 ;  /* 0x0000006f060f7211 */ /* 0x000fe200008f0c07 */
[----:B------:R-:W-:Y:S01]  /*26a0*/  @P3 IMAD.MOV.U32 R6, RZ, RZ, R8 ;  /* 0x000000ffff063224 */ /* 0x000fe200078e0008 */
[----:B------:R-:W-:Y:S01]  /*26b0*/  F2FP.BF16.F32.PACK_AB R25, RZ, R25 ;  /* 0x00000019ff19723e */ /* 0x000fe200000010ff */
[----:B------:R-:W-:-:S05]  /*26c0*/  @P3 IMAD.MOV.U32 R7, RZ, RZ, R9 ;  /* 0x000000ffff073224 */ /* 0x000fca00078e0009 */
[----:B------:R1:W-:Y:S04]  /*26d0*/  @P3 STG.E.U16 desc[UR36][R6.64+0x2], R25 ;  /* 0x0000021906003986 */ /* 0x0003e8000c101524 */
[----:B------:R-:W2:Y:S01]  /*26e0*/  @P2 LDG.E.LTC128B.U16 R18, desc[UR36][R14.64] ;  /* 0x000000240e122981 */ /* 0x000ea2000c1e1520 */
[----:B------:R-:W-:Y:S01]  /*26f0*/  IADD3 R12, P1, P3, R92, R10, R12 ;  /* 0x0000000a5c0c7210 */ /* 0x000fe20007b3e00c */
[----:B------:R-:W-:Y:S01]  /*2700*/  BSSY B1, `(.L_x_37) ;  /* 0x0000011000017945 */ /* 0x000fe20003800000 */
[----:B------:R-:W-:Y:S02]  /*2710*/  ISETP.GT.AND P0, PT, R0, 0x8, P0 ;  /* 0x000000080000780c */ /* 0x000fe40000704270 */
[----:B------:R-:W-:-:S03]  /*2720*/  IADD3.X R13, R93, R105, R13, P1, P3 ;  /* 0x000000695d0d7210 */ /* 0x000fc60000fe640d */
[----:B------:R-:W-:Y:S01]  /*2730*/  IMAD.WIDE.U32 R12, R19, R106, R12 ;  /* 0x0000006a130c7225 */ /* 0x000fe200078e000c */
[----:B------:R-:W-:-:S03]  /*2740*/  SHF.L.U64.HI R19, R96, 0x1, R95 ;  /* 0x0000000160137819 */ /* 0x000fc6000001025f */
[----:B------:R-:W-:Y:S01]  /*2750*/  IMAD.IADD R13, R103, 0x1, R13 ;  /* 0x00000001670d7824 */ /* 0x000fe200078e020d */
[----:B-1----:R-:W-:-:S04]  /*2760*/  LEA R6, P3, R12, R110, 0x1 ;  /* 0x0000006e0c067211 */ /* 0x002fc800078608ff */
[----:B------:R-:W-:Y:S01]  /*2770*/  LEA.HI.X R7, R12, R111, R13, 0x1, P3 ;  /* 0x0000006f0c077211 */ /* 0x000fe200018f0c0d */
[----:B--2---:R-:W-:-:S04]  /*2780*/  IMAD.U32 R10, R18, 0x10000, RZ ;  /* 0x00010000120a7824 */ /* 0x004fc800078e00ff */
[----:B------:R-:W-:Y:S01]  /*2790*/  FMUL R11, R10, R89 ;  /* 0x000000590a0b7220 */ /* 0x000fe20000400000 */
[----:B------:R-:W-:-:S03]  /*27a0*/  LEA R10, P1, R96, R8, 0x1 ;  /* 0x00000008600a7211 */ /* 0x000fc600078208ff */
[----:B------:R-:W-:-:S05]  /*27b0*/  FFMA R11, R26, R88, R11 ;  /* 0x000000581a0b7223 */ /* 0x000fca000000000b */
[----:B------:R-:W-:Y:S01]  /*27c0*/  F2FP.BF16.F32.PACK_AB R14, RZ, R11 ;  /* 0x0000000bff0e723e */ /* 0x000fe200000010ff */
[----:B------:R-:W-:-:S05]  /*27d0*/  IMAD.X R11, R19, 0x1, R9, P1 ;  /* 0x00000001130b7824 */ /* 0x000fca00008e0609 */
[----:B------:R1:W-:Y:S01]  /*27e0*/  @P2 STG.E.U16 desc[UR36][R10.64], R14 ;  /* 0x0000000e0a002986 */ /* 0x0003e2000c101524 */
[----:B------:R-:W-:Y:S05]  /*27f0*/  @!P0 BRA `(.L_x_38) ;  /* 0x0000000000048947 */ /* 0x000fea0003800000 */
[----:B------:R2:W5:Y:S02]  /*2800*/  LDG.E.LTC128B.U16 R18, desc[UR36][R6.64+0x2] ;  /* 0x0000022406127981 */ /* 0x000564000c1e1520 */
.L_x_38:
[----:B------:R-:W-:Y:S05]  /*2810*/  BSYNC B1 ;  /* 0x0000000000017941 */ /* 0x000fea0003800000 */
.L_x_37:
[----:B-----5:R-:W-:Y:S01]  /*2820*/  IMAD.U32 R12, R18, 0x10000, RZ ;  /* 0x00010000120c7824 */ /* 0x020fe200078e00ff */
[----:B------:R-:W-:Y:S01]  /*2830*/  ISETP.GT.AND P1, PT, R3, 0x8, PT ;  /* 0x000000080300780c */ /* 0x000fe20003f24270 */
[----:B------:R-:W-:Y:S02]  /*2840*/  BSSY B1, `(.L_x_39) ;  /* 0x0000008000017945 */ /* 0x000fe40003800000 */
[----:B------:R-:W-:Y:S01]  /*2850*/  FMUL R12, R12, R89 ;  /* 0x000000590c0c7220 */ /* 0x000fe20000400000 */
[----:B------:R-:W-:-:S03]  /*2860*/  ISETP.GT.AND P2, PT, R0, RZ, P1 ;  /* 0x000000ff0000720c */ /* 0x000fc60000f44270 */
[----:B------:R-:W-:-:S05]  /*2870*/  FFMA R12, R27, R88, R12 ;  /* 0x000000581b0c7223 */ /* 0x000fca000000000c */
[----:B------:R-:W-:-:S05]  /*2880*/  F2FP.BF16.F32.PACK_AB R12, RZ, R12 ;  /* 0x0000000cff0c723e */ /* 0x000fca00000010ff */
[----:B------:R3:W-:Y:S01]  /*2890*/  @P0 STG.E.U16 desc[UR36][R10.64+0x2], R12 ;  /* 0x0000020c0a000986 */ /* 0x0007e2000c101524 */
[----:B------:R-:W-:Y:S05]  /*28a0*/  @!P2 BRA `(.L_x_40) ;  /* 0x000000000004a947 */ /* 0x000fea0003800000 */
[----:B------:R4:W5:Y:S02]  /*28b0*/  LDG.E.LTC128B.U16 R18, desc[UR36][R4.64+0x10] ;  /* 0x0000102404127981 */ /* 0x000964000c1e1520 */
.L_x_40:
[----:B------:R-:W-:Y:S05]  /*28c0*/  BSYNC B1 ;  /* 0x0000000000017941 */ /* 0x000fea0003800000 */
.L_x_39:
[----:B---3-5:R-:W-:Y:S01]  /*28d0*/  IMAD.U32 R12, R18, 0x10000, RZ ;  /* 0x00010000120c7824 */ /* 0x028fe200078e00ff */
        /* <DEDUP_REMOVED lines=9> */
.L_x_42:
[----:B------:R-:W-:Y:S05]  /*2970*/  BSYNC B1 ;  /* 0x0000000000017941 */ /* 0x000fea0003800000 */
.L_x_41:
[----:B-----5:R-:W-:Y:S01]  /*2980*/  IMAD.U32 R12, R18, 0x10000, RZ ;  /* 0x00010000120c7824 */ /* 0x020fe200078e00ff */
[----:B------:R-:W-:Y:S01]  /*2990*/  ISETP.GT.AND P1, PT, R0, 0x8, P1 ;  /* 0x000000080000780c */ /* 0x000fe20000f24270 */
[----:B------:R-:W-:Y:S02]  /*29a0*/  BSSY B1, `(.L_x_43) ;  /* 0x0000007000017945 */ /* 0x000fe40003800000 */
[----:B------:R-:W-:-:S04]  /*29b0*/  FMUL R12, R12, R89 ;  /* 0x000000590c0c7220 */ /* 0x000fc80000400000 */
[----:B------:R-:W-:-:S05]  /*29c0*/  FFMA R12, R29, R88, R12 ;  /* 0x000000581d0c7223 */ /* 0x000fca000000000c */
[----:B------:R-:W-:-:S05]  /*29d0*/  F2FP.BF16.F32.PACK_AB R12, RZ, R12 ;  /* 0x0000000cff0c723e */ /* 0x000fca00000010ff */
[----:B------:R0:W-:Y:S01]  /*29e0*/  @P3 STG.E.U16 desc[UR36][R8.64+0x12], R12 ;  /* 0x0000120c08003986 */ /* 0x0001e2000c101524 */
[----:B------:R-:W-:Y:S05]  /*29f0*/  @!P1 BRA `(.L_x_44) ;  /* 0x0000000000049947 */ /* 0x000fea0003800000 */
[----:B------:R0:W5:Y:S02]  /*2a00*/  LDG.E.LTC128B.U16 R18, desc[UR36][R6.64+0x10] ;  /* 0x0000102406127981 */ /* 0x000164000c1e1520 */
.L_x_44:
[----:B------:R-:W-:Y:S05]  /*2a10*/  BSYNC B1 ;  /* 0x0000000000017941 */ /* 0x000fea0003800000 */
.L_x_43:
[----:B0----5:R-:W-:Y:S01]  /*2a20*/  IMAD.U32 R12, R18, 0x10000, RZ ;  /* 0x00010000120c7824 */ /* 0x021fe200078e00ff */
[----:B------:R-:W-:Y:S01]  /*2a30*/  ISETP.GT.AND P0, PT, R0, 0x8, P0 ;  /* 0x000000080000780c */ /* 0x000fe20000704270 */
[----:B------:R-:W-:Y:S02]  /*2a40*/  BSSY B1, `(.L_x_45) ;  /* 0x0000007000017945 */ /* 0x000fe40003800000 */
[----:B---3--:R-:W-:-:S04]  /*2a50*/  FMUL R13, R12, R89 ;  /* 0x000000590c0d7220 */ /* 0x008fc80000400000 */
[----:B------:R-:W-:-:S05]  /*2a60*/  FFMA R13, R30, R88, R13 ;  /* 0x000000581e0d7223 */ /* 0x000fca000000000d */
[----:B------:R-:W-:-:S05]  /*2a70*/  F2FP.BF16.F32.PACK_AB R13, RZ, R13 ;  /* 0x0000000dff0d723e */ /* 0x000fca00000010ff */
[----:B------:R0:W-:Y:S01]  /*2a80*/  @P1 STG.E.U16 desc[UR36][R10.64+0x10], R13 ;  /* 0x0000100d0a001986 */ /* 0x0001e2000c101524 */
[----:B------:R-:W-:Y:S05]  /*2a90*/  @!P0 BRA `(.L_x_46) ;  /* 0x0000000000048947 */ /* 0x000fea0003800000 */
[----:B------:R3:W5:Y:S02]  /*2aa0*/  LDG.E.LTC128B.U16 R18, desc[UR36][R6.64+0x12] ;  /* 0x0000122406127981 */ /* 0x000764000c1e1520 */
.L_x_46:
[----:B------:R-:W-:Y:S05]  /*2ab0*/  BSYNC B1 ;  /* 0x0000000000017941 */ /* 0x000fea0003800000 */
.L_x_45:
        /* <DEDUP_REMOVED lines=10> */
.L_x_48:
[----:B------:R-:W-:Y:S05]  /*2b60*/  BSYNC B1 ;  /* 0x0000000000017941 */ /* 0x000fea0003800000 */
.L_x_47:
[----:B0----5:R-:W-:Y:S01]  /*2b70*/  IMAD.U32 R12, R18, 0x10000, RZ ;  /* 0x00010000120c7824 */ /* 0x021fe200078e00ff */
        /* <DEDUP_REMOVED lines=9> */
.L_x_50:
[----:B------:R-:W-:Y:S05]  /*2c10*/  BSYNC B1 ;  /* 0x0000000000017941 */ /* 0x000fea0003800000 */
.L_x_49:
        /* <DEDUP_REMOVED lines=9> */
.L_x_52:
[----:B------:R-:W-:Y:S05]  /*2cb0*/  BSYNC B1 ;  /* 0x0000000000017941 */ /* 0x000fea0003800000 */
.L_x_51:
[----:B0----5:R-:W-:Y:S01]  /*2cc0*/  IMAD.U32 R12, R18, 0x10000, RZ ;  /* 0x00010000120c7824 */ /* 0x021fe200078e00ff */
        /* <DEDUP_REMOVED lines=8> */
.L_x_54:
[----:B------:R-:W-:Y:S05]  /*2d50*/  BSYNC B1 ;  /* 0x0000000000017941 */ /* 0x000fea0003800000 */
.L_x_53:
        /* <DEDUP_REMOVED lines=10> */
.L_x_56:
[----:B------:R-:W-:Y:S05]  /*2e00*/  BSYNC B1 ;  /* 0x0000000000017941 */ /* 0x000fea0003800000 */
.L_x_55:
        /* <DEDUP_REMOVED lines=10> */
.L_x_58:
[----:B------:R-:W-:Y:S05]  /*2eb0*/  BSYNC B1 ;  /* 0x0000000000017941 */ /* 0x000fea0003800000 */
.L_x_57:
        /* <DEDUP_REMOVED lines=9> */
.L_x_60:
[----:B------:R-:W-:Y:S05]  /*2f50*/  BSYNC B1 ;  /* 0x0000000000017941 */ /* 0x000fea0003800000 */
.L_x_59:
        /* <DEDUP_REMOVED lines=9> */
.L_x_62:
[----:B------:R-:W-:Y:S05]  /*2ff0*/  BSYNC B1 ;  /* 0x0000000000017941 */ /* 0x000fea0003800000 */
.L_x_61:
        /* <DEDUP_REMOVED lines=10> */
.L_x_64:
[----:B------:R-:W-:Y:S05]  /*30a0*/  BSYNC B1 ;  /* 0x0000000000017941 */ /* 0x000fea0003800000 */
.L_x_63:
        /* <DEDUP_REMOVED lines=10> */
.L_x_66:
[----:B------:R-:W-:Y:S05]  /*3150*/  BSYNC B1 ;  /* 0x0000000000017941 */ /* 0x000fea0003800000 */
.L_x_65:
        /* <DEDUP_REMOVED lines=9> */
.L_x_68:
[----:B------:R-:W-:Y:S05]  /*31f0*/  BSYNC B1 ;  /* 0x0000000000017941 */ /* 0x000fea0003800000 */
.L_x_67:
        /* <DEDUP_REMOVED lines=9> */
.L_x_70:
[----:B------:R-:W-:Y:S05]  /*3290*/  BSYNC B1 ;  /* 0x0000000000017941 */ /* 0x000fea0003800000 */
.L_x_69:
        /* <DEDUP_REMOVED lines=10> */
.L_x_72:
[----:B------:R-:W-:Y:S05]  /*3340*/  BSYNC B1 ;  /* 0x0000000000017941 */ /* 0x000fea0003800000 */
.L_x_71:
        /* <DEDUP_REMOVED lines=10> */
.L_x_74:
[----:B------:R-:W-:Y:S05]  /*33f0*/  BSYNC B1 ;  /* 0x0000000000017941 */ /* 0x000fea0003800000 */
.L_x_73:
        /* <DEDUP_REMOVED lines=9> */
.L_x_76:
[----:B------:R-:W-:Y:S05]  /*3490*/  BSYNC B1 ;  /* 0x0000000000017941 */ /* 0x000fea0003800000 */
.L_x_75:
        /* <DEDUP_REMOVED lines=9> */
.L_x_78:
[----:B------:R-:W-:Y:S05]  /*3530*/  BSYNC B1 ;  /* 0x0000000000017941 */ /* 0x000fea0003800000 */
.L_x_77:
        /* <DEDUP_REMOVED lines=10> */
.L_x_80:
[----:B------:R-:W-:Y:S05]  /*35e0*/  BSYNC B1 ;  /* 0x0000000000017941 */ /* 0x000fea0003800000 */
.L_x_79:
        /* <DEDUP_REMOVED lines=10> */
.L_x_82:
[----:B------:R-:W-:Y:S05]  /*3690*/  BSYNC B1 ;  /* 0x0000000000017941 */ /* 0x000fea0003800000 */
.L_x_81:
        /* <DEDUP_REMOVED lines=9> */
.L_x_84:
[----:B------:R-:W-:Y:S05]  /*3730*/  BSYNC B1 ;  /* 0x0000000000017941 */ /* 0x000fea0003800000 */
.L_x_83:
        /* <DEDUP_REMOVED lines=9> */
.L_x_86:
[----:B------:R-:W-:Y:S05]  /*37d0*/  BSYNC B1 ;  /* 0x0000000000017941 */ /* 0x000fea0003800000 */
.L_x_85:
        /* <DEDUP_REMOVED lines=10> */
.L_x_88:
[----:B------:R-:W-:Y:S05]  /*3880*/  BSYNC B1 ;  /* 0x0000000000017941 */ /* 0x000fea0003800000 */
.L_x_87:
        /* <DEDUP_REMOVED lines=10> */
.L_x_90:
[----:B------:R-:W-:Y:S05]  /*3930*/  BSYNC B1 ;  /* 0x0000000000017941 */ /* 0x000fea0003800000 */
.L_x_89:
        /* <DEDUP_REMOVED lines=9> */
.L_x_92:
[----:B------:R-:W-:Y:S05]  /*39d0*/  BSYNC B1 ;  /* 0x0000000000017941 */ /* 0x000fea0003800000 */
.L_x_91:
        /* <DEDUP_REMOVED lines=9> */
.L_x_94:
[----:B------:R-:W-:Y:S05]  /*3a70*/  BSYNC B1 ;  /* 0x0000000000017941 */ /* 0x000fea0003800000 */
.L_x_93:
        /* <DEDUP_REMOVED lines=10> */
.L_x_96:
[----:B------:R-:W-:Y:S05]  /*3b20*/  BSYNC B1 ;  /* 0x0000000000017941 */ /* 0x000fea0003800000 */
.L_x_95:
        /* <DEDUP_REMOVED lines=10> */
.L_x_98:
[----:B------:R-:W-:Y:S05]  /*3bd0*/  BSYNC B1 ;  /* 0x0000000000017941 */ /* 0x000fea0003800000 */
.L_x_97:
        /* <DEDUP_REMOVED lines=9> */
.L_x_100:
[----:B------:R-:W-:Y:S05]  /*3c70*/  BSYNC B1 ;  /* 0x0000000000017941 */ /* 0x000fea0003800000 */
.L_x_99:
        /* <DEDUP_REMOVED lines=9> */
.L_x_102:
[----:B------:R-:W-:Y:S05]  /*3d10*/  BSYNC B1 ;  /* 0x0000000000017941 */ /* 0x000fea0003800000 */
.L_x_101:
        /* <DEDUP_REMOVED lines=10> */
.L_x_104:
[----:B------:R-:W-:Y:S05]  /*3dc0*/  BSYNC B1 ;  /* 0x0000000000017941 */ /* 0x000fea0003800000 */
.L_x_103:
        /* <DEDUP_REMOVED lines=10> */
.L_x_106:
[----:B------:R-:W-:Y:S05]  /*3e70*/  BSYNC B1 ;  /* 0x0000000000017941 */ /* 0x000fea0003800000 */
.L_x_105:
        /* <DEDUP_REMOVED lines=9> */
.L_x_108:
[----:B------:R-:W-:Y:S05]  /*3f10*/  BSYNC B1 ;  /* 0x0000000000017941 */ /* 0x000fea0003800000 */
.L_x_107:
        /* <DEDUP_REMOVED lines=9> */
.L_x_110:
[----:B------:R-:W-:Y:S05]  /*3fb0*/  BSYNC B1 ;  /* 0x0000000000017941 */ /* 0x000fea0003800000 */
.L_x_109:
        /* <DEDUP_REMOVED lines=10> */
.L_x_112:
[----:B------:R-:W-:Y:S05]  /*4060*/  BSYNC B1 ;  /* 0x0000000000017941 */ /* 0x000fea0003800000 */
.L_x_111:
        /* <DEDUP_REMOVED lines=10> */
.L_x_114:
[----:B------:R-:W-:Y:S05]  /*4110*/  BSYNC B1 ;  /* 0x0000000000017941 */ /* 0x000fea0003800000 */
.L_x_113:
        /* <DEDUP_REMOVED lines=9> */
.L_x_116:
[----:B------:R-:W-:Y:S05]  /*41b0*/  BSYNC B1 ;  /* 0x0000000000017941 */ /* 0x000fea0003800000 */
.L_x_115:
        /* <DEDUP_REMOVED lines=9> */
.L_x_118:
[----:B------:R-:W-:Y:S05]  /*4250*/  BSYNC B1 ;  /* 0x0000000000017941 */ /* 0x000fea0003800000 */
.L_x_117:
        /* <DEDUP_REMOVED lines=10> */
.L_x_120:
[----:B------:R-:W-:Y:S05]  /*4300*/  BSYNC B1 ;  /* 0x0000000000017941 */ /* 0x000fea0003800000 */
.L_x_119:
        /* <DEDUP_REMOVED lines=10> */
.L_x_122:
[----:B------:R-:W-:Y:S05]  /*43b0*/  BSYNC B1 ;  /* 0x0000000000017941 */ /* 0x000fea0003800000 */
.L_x_121:
        /* <DEDUP_REMOVED lines=9> */
.L_x_124:
[----:B------:R-:W-:Y:S05]  /*4450*/  BSYNC B1 ;  /* 0x0000000000017941 */ /* 0x000fea0003800000 */
.L_x_123:
        /* <DEDUP_REMOVED lines=9> */
.L_x_126:
[----:B------:R-:W-:Y:S05]  /*44f0*/  BSYNC B1 ;  /* 0x0000000000017941 */ /* 0x000fea0003800000 */
.L_x_125:
        /* <DEDUP_REMOVED lines=10> */
.L_x_128:
[----:B------:R-:W-:Y:S05]  /*45a0*/  BSYNC B1 ;  /* 0x0000000000017941 */ /* 0x000fea0003800000 */
.L_x_127:
        /* <DEDUP_REMOVED lines=10> */
.L_x_130:
[----:B------:R-:W-:Y:S05]  /*4650*/  BSYNC B1 ;  /* 0x0000000000017941 */ /* 0x000fea0003800000 */
.L_x_129:
        /* <DEDUP_REMOVED lines=9> */
.L_x_132:
[----:B------:R-:W-:Y:S05]  /*46f0*/  BSYNC B1 ;  /* 0x0000000000017941 */ /* 0x000fea0003800000 */
.L_x_131:
        /* <DEDUP_REMOVED lines=9> */
.L_x_134:
[----:B------:R-:W-:Y:S05]  /*4790*/  BSYNC B1 ;  /* 0x0000000000017941 */ /* 0x000fea0003800000 */
.L_x_133:
        /* <DEDUP_REMOVED lines=10> */
.L_x_136:
[----:B------:R-:W-:Y:S05]  /*4840*/  BSYNC B1 ;  /* 0x0000000000017941 */ /* 0x000fea0003800000 */
.L_x_135:
        /* <DEDUP_REMOVED lines=10> */
.L_x_138:
[----:B------:R-:W-:Y:S05]  /*48f0*/  BSYNC B1 ;  /* 0x0000000000017941 */ /* 0x000fea0003800000 */
.L_x_137:
        /* <DEDUP_REMOVED lines=9> */
.L_x_140:
[----:B------:R-:W-:Y:S05]  /*4990*/  BSYNC B1 ;  /* 0x0000000000017941 */ /* 0x000fea0003800000 */
.L_x_139:
        /* <DEDUP_REMOVED lines=9> */
.L_x_142:
[----:B------:R-:W-:Y:S05]  /*4a30*/  BSYNC B1 ;  /* 0x0000000000017941 */ /* 0x000fea0003800000 */
.L_x_141:
        /* <DEDUP_REMOVED lines=10> */
.L_x_144:
[----:B------:R-:W-:Y:S05]  /*4ae0*/  BSYNC B1 ;  /* 0x0000000000017941 */ /* 0x000fea0003800000 */
.L_x_143:
        /* <DEDUP_REMOVED lines=10> */
.L_x_146:
[----:B------:R-:W-:Y:S05]  /*4b90*/  BSYNC B1 ;  /* 0x0000000000017941 */ /* 0x000fea0003800000 */
.L_x_145:
        /* <DEDUP_REMOVED lines=9> */
.L_x_148:
[----:B------:R-:W-:Y:S05]  /*4c30*/  BSYNC B1 ;  /* 0x0000000000017941 */ /* 0x000fea0003800000 */
.L_x_147:
        /* <DEDUP_REMOVED lines=9> */
.L_x_150:
[----:B------:R-:W-:Y:S05]  /*4cd0*/  BSYNC B1 ;  /* 0x0000000000017941 */ /* 0x000fea0003800000 */
.L_x_149:
        /* <DEDUP_REMOVED lines=10> */
.L_x_152:
[----:B------:R-:W-:Y:S05]  /*4d80*/  BSYNC B1 ;  /* 0x0000000000017941 */ /* 0x000fea0003800000 */
.L_x_151:
        /* <DEDUP_REMOVED lines=10> */
.L_x_154:
[----:B------:R-:W-:Y:S05]  /*4e30*/  BSYNC B1 ;  /* 0x0000000000017941 */ /* 0x000fea0003800000 */
.L_x_153:
[----:B0---45:R-:W-:Y:S01]  /*4e40*/  IMAD.U32 R4, R18, 0x10000, RZ ;  /* 0x0001000012047824 */ /* 0x031fe200078e00ff */
        /* <DEDUP_REMOVED lines=8> */
.L_x_156:
[----:B------:R-:W-:Y:S05]  /*4ed0*/  BSYNC B1 ;  /* 0x0000000000017941 */ /* 0x000fea0003800000 */
.L_x_155:
[----:B0----5:R-:W-:Y:S01]  /*4ee0*/  IMAD.U32 R4, R18, 0x10000, RZ ;  /* 0x0001000012047824 */ /* 0x021fe200078e00ff */
[----:B------:R-:W-:Y:S01]  /*4ef0*/  ISETP.GT.AND P0, PT, R0, 0x8, P0 ;  /* 0x000000080000780c */ /* 0x000fe20000704270 */
[----:B------:R-:W-:Y:S01]  /*4f00*/  @P1 IMAD.MOV.U32 R5, RZ, RZ, R11 ;  /* 0x000000ffff051224 */ /* 0x000fe200078e000b */
[----:B------:R-:W-:Y:S01]  /*4f10*/  BSSY B1, `(.L_x_157) ;  /* 0x0000008000017945 */ /* 0x000fe20003800000 */
[----:B------:R-:W-:Y:S01]  /*4f20*/  FMUL R3, R4, R89 ;  /* 0x0000005904037220 */ /* 0x000fe20000400000 */
[----:B------:R-:W-:-:S03]  /*4f30*/  @P1 IMAD.MOV.U32 R4, RZ, RZ, R10 ;  /* 0x000000ffff041224 */ /* 0x000fc600078e000a */
[----:B------:R-:W-:-:S05]  /*4f40*/  FFMA R3, R86, R88, R3 ;  /* 0x0000005856037223 */ /* 0x000fca0000000003 */
[----:B------:R-:W-:-:S05]  /*4f50*/  F2FP.BF16.F32.PACK_AB R3, RZ, R3 ;  /* 0x00000003ff03723e */ /* 0x000fca00000010ff */
[----:B------:R0:W-:Y:S01]  /*4f60*/  @P1 STG.E.U16 desc[UR36][R4.64+0xf0], R3 ;  /* 0x0000f00304001986 */ /* 0x0001e2000c101524 */
[----:B------:R-:W-:Y:S05]  /*4f70*/  @!P0 BRA `(.L_x_158) ;  /* 0x0000000000048947 */ /* 0x000fea0003800000 */
[----:B------:R0:W5:Y:S02]  /*4f80*/  LDG.E.LTC128B.U16 R18, desc[UR36][R6.64+0xf2] ;  /* 0x0000f22406127981 */ /* 0x000164000c1e1520 */
.L_x_158:
[----:B------:R-:W-:Y:S05]  /*4f90*/  BSYNC B1 ;  /* 0x0000000000017941 */ /* 0x000fea0003800000 */
.L_x_157:
[----:B------:R-:W-:Y:S05]  /*4fa0*/  @!P0 BRA `(.L_x_159) ;  /* 0x0000001000b08947 */ /* 0x000fea0003800000 */
[----:B-----5:R-:W-:-:S04]  /*4fb0*/  IMAD.U32 R18, R18, 0x10000, RZ ;  /* 0x0001000012127824 */ /* 0x020fc800078e00ff */
[----:B------:R-:W-:-:S04]  /*4fc0*/  FMUL R18, R18, R89 ;  /* 0x0000005912127220 */ /* 0x000fc80000400000 */
[----:B------:R-:W-:-:S05]  /*4fd0*/  FFMA R18, R87, R88, R18 ;  /* 0x0000005857127223 */ /* 0x000fca0000000012 */
[----:B------:R-:W-:-:S05]  /*4fe0*/  F2FP.BF16.F32.PACK_AB R18, RZ, R18 ;  /* 0x00000012ff12723e */ /* 0x000fca00000010ff */
[----:B------:R0:W-:Y:S01]  /*4ff0*/  STG.E.U16 desc[UR36][R10.64+0xf2], R18 ;  /* 0x0000f2120a007986 */ /* 0x0001e2000c101524 */
[----:B------:R-:W-:Y:S05]  /*5000*/  BRA `(.L_x_159) ;  /* 0x0000001000987947 */ /* 0x000fea0003800000 */
.L_x_34:
[----:B------:R-:W-:Y:S01]  /*5010*/  ISETP.GT.AND P3, PT, R3, 0x1, PT ;  /* 0x000000010300780c */ /* 0x000fe20003f64270 */
[----:B------:R-:W-:Y:S01]  /*5020*/  ULDC.64 UR4, c[0x0][0x5c0] ;  /* 0x0001700000047ab9 */ /* 0x000fe20000000a00 */
[-C--:B------:R-:W-:Y:S01]  /*5030*/  FMUL R24, R24, R88.reuse ;  /* 0x0000005818187220 */ /* 0x080fe20000400000 */
[----:B------:R-:W-:Y:S01]  /*5040*/  LEA R4, P4, R104, UR4, 0x1 ;  /* 0x0000000468047c11 */ /* 0x000fe2000f8808ff */
[-C--:B------:R-:W-:Y:S01]  /*5050*/  FMUL R25, R25, R88.reuse ;  /* 0x0000005819197220 */ /* 0x080fe20000400000 */
[----:B------:R-:W-:Y:S01]  /*5060*/  ISETP.GT.AND P0, PT, R0, RZ, P3 ;  /* 0x000000ff0000720c */ /* 0x000fe20001f04270 */
[----:B------:R-:W-:Y:S01]  /*5070*/  FMUL R26, R26, R88 ;  /* 0x000000581a1a7220 */ /* 0x000fe20000400000 */
[----:B------:R-:W-:Y:S01]  /*5080*/  F2FP.BF16.F32.PACK_AB R24, RZ, R24 ;  /* 0x00000018ff18723e */ /* 0x000fe200000010ff */
[-C--:B------:R-:W-:Y:S01]  /*5090*/  FMUL R27, R27, R88.reuse ;  /* 0x000000581b1b7220 */ /* 0x080fe20000400000 */
[----:B------:R-:W-:Y:S01]  /*50a0*/  LEA.HI.X R5, R104, UR5, R9, 0x1, P4 ;  /* 0x0000000568057c11 */ /* 0x000fe2000a0f0c09 */
[-C--:B------:R-:W-:Y:S01]  /*50b0*/  FMUL R28, R28, R88.reuse ;  /* 0x000000581c1c7220 */ /* 0x080fe20000400000 */
[----:B------:R-:W-:Y:S01]  /*50c0*/  F2FP.BF16.F32.PACK_AB R25, RZ, R25 ;  /* 0x00000019ff19723e */ /* 0x000fe200000010ff */
[-C--:B------:R-:W-:Y:S01]  /*50d0*/  FMUL R29, R29, R88.reuse ;  /* 0x000000581d1d7220 */ /* 0x080fe20000400000 */
[----:B------:R-:W-:Y:S01]  /*50e0*/  ISETP.GT.AND P2, PT, R0, 0x8, P2 ;  /* 0x000000080000780c */ /* 0x000fe20001744270 */
[----:B------:R-:W-:Y:S01]  /*50f0*/  @P1 STG.E.U16 desc[UR36][R4.64], R24 ;  /* 0x0000001804001986 */ /* 0x000fe2000c101524 */
[----:B------:R-:W-:Y:S01]  /*5100*/  ISETP.GT.AND P1, PT, R3, 0x8, PT ;  /* 0x000000080300780c */ /* 0x000fe20003f24270 */
[----:B------:R-:W-:Y:S01]  /*5110*/  FMUL R30, R30, R88 ;  /* 0x000000581e1e7220 */ /* 0x000fe20000400000 */
[C---:B------:R-:W-:Y:S01]  /*5120*/  SHF.L.U64.HI R7, R96.reuse, 0x1, R95 ;  /* 0x0000000160077819 */ /* 0x040fe2000001025f */
[----:B------:R-:W-:Y:S01]  /*5130*/  @P0 STG.E.U16 desc[UR36][R4.64+0x2], R25 ;  /* 0x0000021904000986 */ /* 0x000fe2000c101524 */
[----:B------:R-:W-:Y:S01]  /*5140*/  LEA R6, P5, R96, R4, 0x1 ;  /* 0x0000000460067211 */ /* 0x000fe200078a08ff */
[-C--:B------:R-:W-:Y:S01]  /*5150*/  FMUL R31, R31, R88.reuse ;  /* 0x000000581f1f7220 */ /* 0x080fe20000400000 */
[----:B------:R-:W-:Y:S01]  /*5160*/  ISETP.GT.AND P3, PT, R0, 0x8, P3 ;  /* 0x000000080000780c */ /* 0x000fe20001f64270 */
[-C--:B------:R-:W-:Y:S01]  /*5170*/  FMUL R32, R32, R88.reuse ;  /* 0x0000005820207220 */ /* 0x080fe20000400000 */
[----:B------:R-:W-:Y:S01]  /*5180*/  ISETP.GT.AND P0, PT, R3, 0x9, PT ;  /* 0x000000090300780c */ /* 0x000fe20003f04270 */
[----:B------:R-:W-:Y:S01]  /*5190*/  IMAD.X R7, R7, 0x1, R5, P5 ;  /* 0x0000000107077824 */ /* 0x000fe200028e0605 */
[----:B------:R-:W-:Y:S01]  /*51a0*/  ISETP.GT.AND P4, PT, R0, RZ, P1 ;  /* 0x000000ff0000720c */ /* 0x000fe20000f84270 */
[----:B------:R-:W-:Y:S01]  /*51b0*/  FMUL R33, R33, R88 ;  /* 0x0000005821217220 */ /* 0x000fe20000400000 */
[----:B------:R-:W-:Y:S01]  /*51c0*/  F2FP.BF16.F32.PACK_AB R26, RZ, R26 ;  /* 0x0000001aff1a723e */ /* 0x000fe200000010ff */
[-C--:B------:R-:W-:Y:S01]  /*51d0*/  FMUL R34, R34, R88.reuse ;  /* 0x0000005822227220 */ /* 0x080fe20000400000 */
[----:B------:R-:W-:Y:S01]  /*51e0*/  ISETP.GT.AND P5, PT, R0, RZ, P0 ;  /* 0x000000ff0000720c */ /* 0x000fe200007a4270 */
[----:B------:R-:W-:Y:S01]  /*51f0*/  FMUL R35, R35, R88 ;  /* 0x0000005823237220 */ /* 0x000fe20000400000 */
[----:B------:R-:W-:Y:S01]  /*5200*/  F2FP.BF16.F32.PACK_AB R27, RZ, R27 ;  /* 0x0000001bff1b723e */ /* 0x000fe200000010ff */
[----:B------:R-:W-:Y:S01]  /*5210*/  @P2 STG.E.U16 desc[UR36][R6.64], R26 ;  /* 0x0000001a06002986 */ /* 0x000fe2000c101524 */
[----:B------:R-:W-:Y:S01]  /*5220*/  F2FP.BF16.F32.PACK_AB R28, RZ, R28 ;  /* 0x0000001cff1c723e */ /* 0x000fe200000010ff */
[-C--:B------:R-:W-:Y:S01]  /*5230*/  FMUL R36, R36, R88.reuse ;  /* 0x0000005824247220 */ /* 0x080fe20000400000 */
[C---:B------:R-:W-:Y:S01]  /*5240*/  ISETP.GT.AND P2, PT, R0.reuse, 0x8, P1 ;  /* 0x000000080000780c */ /* 0x040fe20000f44270 */
[----:B------:R-:W-:Y:S01]  /*5250*/  @P3 STG.E.U16 desc[UR36][R6.64+0x2], R27 ;  /* 0x0000021b06003986 */ /* 0x000fe2000c101524 */
[----:B------:R-:W-:Y:S01]  /*5260*/  ISETP.GT.AND P1, PT, R3, 0x10, PT ;  /* 0x000000100300780c */ /* 0x000fe20003f24270 */
[-C--:B------:R-:W-:Y:S01]  /*5270*/  FMUL R37, R37, R88.reuse ;  /* 0x0000005825257220 */ /* 0x080fe20000400000 */
[----:B------:R-:W-:Y:S01]  /*5280*/  F2FP.BF16.F32.PACK_AB R29, RZ, R29 ;  /* 0x0000001dff1d723e */ /* 0x000fe200000010ff */
[----:B------:R-:W-:Y:S01]  /*5290*/  @P4 STG.E.U16 desc[UR36][R4.64+0x10], R28 ;  /* 0x0000101c04004986 */ /* 0x000fe2000c101524 */
[----:B------:R-:W-:Y:S01]  /*52a0*/  ISETP.GT.AND P3, PT, R0, 0x8, P0 ;  /* 0x000000080000780c */ /* 0x000fe20000764270 */
[-C--:B------:R-:W-:Y:S01]  /*52b0*/  FMUL R38, R38, R88.reuse ;  /* 0x0000005826267220 */ /* 0x080fe20000400000 */
[----:B------:R-:W-:Y:S01]  /*52c0*/  ISETP.GT.AND P0, PT, R3, 0x11, PT ;  /* 0x000000110300780c */ /* 0x000fe20003f04270 */
[----:B------:R-:W-:Y:S01]  /*52d0*/  @P5 STG.E.U16 desc[UR36][R4.64+0x12], R29 ;  /* 0x0000121d04005986 */ /* 0x000fe2000c101524 */
        /* <DEDUP_REMOVED lines=162> */
[----:B------:R-:W-:-:S02]  /*5d00*/  F2FP.BF16.F32.PACK_AB R62, RZ, R62 ;  /* 0x0000003eff3e723e */ /* 0x000fc400000010ff */
[C---:B------:R-:W-:Y:S02]  /*5d10*/  ISETP.GT.AND P5, PT, R0.reuse, RZ, P0 ;  /* 0x000000ff0000720c */ /* 0x040fe400007a4270 */
[----:B------:R-:W-:Y:S01]  /*5d20*/  F2FP.BF16.F32.PACK_AB R63, RZ, R63 ;  /* 0x0000003fff3f723e */ /* 0x000fe200000010ff */
[----:B------:R-:W-:Y:S01]  /*5d30*/  @P2 STG.E.U16 desc[UR36][R6.64+0x90], R62 ;  /* 0x0000903e06002986 */ /* 0x000fe2000c101524 */
[----:B------:R-:W-:Y:S02]  /*5d40*/  F2FP.BF16.F32.PACK_AB R64, RZ, R64 ;  /* 0x00000040ff40723e */ /* 0x000fe400000010ff */
[C---:B------:R-:W-:Y:S01]  /*5d50*/  ISETP.GT.AND P2, PT, R0.reuse, 0x8, P1 ;  /* 0x000000080000780c */ /* 0x040fe20000f44270 */
[----:B------:R-:W-:Y:S01]  /*5d60*/  @P3 STG.E.U16 desc[UR36][R6.64+0x92], R63 ;  /* 0x0000923f06003986 */ /* 0x000fe2000c101524 */
[----:B------:R-:W-:Y:S02]  /*5d70*/  ISETP.GT.AND P1, PT, R3, 0x58, PT ;  /* 0x000000580300780c */ /* 0x000fe40003f24270 */
[----:B------:R-:W-:Y:S01]  /*5d80*/  F2FP.BF16.F32.PACK_AB R65, RZ, R65 ;  /* 0x00000041ff41723e */ /* 0x000fe200000010ff */
[----:B------:R-:W-:Y:S01]  /*5d90*/  @P4 STG.E.U16 desc[UR36][R4.64+0xa0], R64 ;  /* 0x0000a04004004986 */ /* 0x000fe2000c101524 */
[----:B------:R-:W-:-:S02]  /*5da0*/  ISETP.GT.AND P3, PT, R0, 0x8, P0 ;  /* 0x000000080000780c */ /* 0x000fc40000764270 */
[----:B------:R-:W-:Y:S01]  /*5db0*/  ISETP.GT.AND P0, PT, R3, 0x59, PT ;  /* 0x000000590300780c */ /* 0x000fe20003f04270 */
[----:B------:R-:W-:Y:S01]  /*5dc0*/  @P5 STG.E.U16 desc[UR36][R4.64+0xa2], R65 ;  /* 0x0000a24104005986 */ /* 0x000fe2000c101524 */
[C---:B------:R-:W-:Y:S02]  /*5dd0*/  ISETP.GT.AND P4, PT, R0.reuse, RZ, P1 ;  /* 0x000000ff0000720c */ /* 0x040fe40000f84270 */
[----:B------:R-:W-:Y:S02]  /*5de0*/  F2FP.BF16.F32.PACK_AB R66, RZ, R66 ;  /* 0x00000042ff42723e */ /* 0x000fe400000010ff */
[----:B------:R-:W-:Y:S02]  /*5df0*/  ISETP.GT.AND P5, PT, R0, RZ, P0 ;  /* 0x000000ff0000720c */ /* 0x000fe400007a4270 */
[----:B------:R-:W-:Y:S01]  /*5e00*/  F2FP.BF16.F32.PACK_AB R67, RZ, R67 ;  /* 0x00000043ff43723e */ /* 0x000fe200000010ff */
[----:B------:R-:W-:Y:S01]  /*5e10*/  @P2 STG.E.U16 desc[UR36][R6.64+0xa0], R66 ;  /* 0x0000a04206002986 */ /* 0x000fe2000c101524 */
[----:B------:R-:W-:-:S02]  /*5e20*/  F2FP.BF16.F32.PACK_AB R68, RZ, R68 ;  /* 0x00000044ff44723e */ /* 0x000fc400000010ff */
[C---:B------:R-:W-:Y:S01]  /*5e30*/  ISETP.GT.AND P2, PT, R0.reuse, 0x8, P1 ;  /* 0x000000080000780c */ /* 0x040fe20000f44270 */
[----:B------:R-:W-:Y:S01]  /*5e40*/  @P3 STG.E.U16 desc[UR36][R6.64+0xa2], R67 ;  /* 0x0000a24306003986 */ /* 0x000fe2000c101524 */
[C---:B------:R-:W-:Y:S02]  /*5e50*/  ISETP.GT.AND P1, PT, R3.reuse, 0x60, PT ;  /* 0x000000600300780c */ /* 0x040fe40003f24270 */
[----:B------:R-:W-:Y:S01]  /*5e60*/  F2FP.BF16.F32.PACK_AB R69, RZ, R69 ;  /* 0x00000045ff45723e */ /* 0x000fe200000010ff */
[----:B------:R-:W-:Y:S01]  /*5e70*/  @P4 STG.E.U16 desc[UR36][R4.64+0xb0], R68 ;  /* 0x0000b04404004986 */ /* 0x000fe2000c101524 */
[C---:B------:R-:W-:Y:S02]  /*5e80*/  ISETP.GT.AND P3, PT, R0.reuse, 0x8, P0 ;  /* 0x000000080000780c */ /* 0x040fe40000764270 */
[----:B------:R-:W-:Y:S01]  /*5e90*/  ISETP.GT.AND P0, PT, R3, 0x61, PT ;  /* 0x000000610300780c */ /* 0x000fe20003f04270 */
[----:B------:R-:W-:Y:S01]  /*5ea0*/  @P5 STG.E.U16 desc[UR36][R4.64+0xb2], R69 ;  /* 0x0000b24504005986 */ /* 0x000fe2000c101524 */
[----:B------:R-:W-:-:S02]  /*5eb0*/  ISETP.GT.AND P4, PT, R0, RZ, P1 ;  /* 0x000000ff0000720c */ /* 0x000fc40000f84270 */
[C---:B------:R-:W-:Y:S02]  /*5ec0*/  ISETP.GT.AND P5, PT, R0.reuse, RZ, P0 ;  /* 0x000000ff0000720c */ /* 0x040fe400007a4270 */
[----:B------:R-:W-:Y:S02]  /*5ed0*/  F2FP.BF16.F32.PACK_AB R70, RZ, R70 ;  /* 0x00000046ff46723e */ /* 0x000fe400000010ff */
[----:B------:R-:W-:Y:S02]  /*5ee0*/  F2FP.BF16.F32.PACK_AB R71, RZ, R71 ;  /* 0x00000047ff47723e */ /* 0x000fe400000010ff */
[----:B------:R-:W-:Y:S01]  /*5ef0*/  F2FP.BF16.F32.PACK_AB R72, RZ, R72 ;  /* 0x00000048ff48723e */ /* 0x000fe200000010ff */
[----:B------:R-:W-:Y:S01]  /*5f00*/  @P2 STG.E.U16 desc[UR36][R6.64+0xb0], R70 ;  /* 0x0000b04606002986 */ /* 0x000fe2000c101524 */
[----:B------:R-:W-:Y:S02]  /*5f10*/  F2FP.BF16.F32.PACK_AB R73, RZ, R73 ;  /* 0x00000049ff49723e */ /* 0x000fe400000010ff */
[C---:B------:R-:W-:Y:S01]  /*5f20*/  ISETP.GT.AND P1, PT, R0.reuse, 0x8, P1 ;  /* 0x000000080000780c */ /* 0x040fe20000f24270 */
[----:B------:R-:W-:Y:S01]  /*5f30*/  @P3 STG.E.U16 desc[UR36][R6.64+0xb2], R71 ;  /* 0x0000b24706003986 */ /* 0x000fe2000c101524 */
[----:B------:R-:W-:-:S02]  /*5f40*/  ISETP.GT.AND P2, PT, R0, 0x8, P0 ;  /* 0x000000080000780c */ /* 0x000fc40000744270 */
[----:B------:R-:W-:Y:S01]  /*5f50*/  F2FP.BF16.F32.PACK_AB R74, RZ, R74 ;  /* 0x0000004aff4a723e */ /* 0x000fe200000010ff */
[----:B------:R-:W-:Y:S01]  /*5f60*/  @P4 STG.E.U16 desc[UR36][R4.64+0xc0], R72 ;  /* 0x0000c04804004986 */ /* 0x000fe2000c101524 */
[C---:B------:R-:W-:Y:S02]  /*5f70*/  ISETP.GT.AND P4, PT, R3.reuse, 0x68, PT ;  /* 0x000000680300780c */ /* 0x040fe40003f84270 */
[----:B------:R-:W-:Y:S01]  /*5f80*/  ISETP.GT.AND P0, PT, R3, 0x69, PT ;  /* 0x000000690300780c */ /* 0x000fe20003f04270 */
[----:B------:R-:W-:Y:S01]  /*5f90*/  @P5 STG.E.U16 desc[UR36][R4.64+0xc2], R73 ;  /* 0x0000c24904005986 */ /* 0x000fe2000c101524 */
[----:B------:R-:W-:Y:S02]  /*5fa0*/  ISETP.GT.AND P5, PT, R0, RZ, P4 ;  /* 0x000000ff0000720c */ /* 0x000fe400027a4270 */
[----:B------:R-:W-:Y:S01]  /*5fb0*/  F2FP.BF16.F32.PACK_AB R75, RZ, R75 ;  /* 0x0000004bff4b723e */ /* 0x000fe200000010ff */
[----:B------:R-:W-:Y:S01]  /*5fc0*/  @P1 STG.E.U16 desc[UR36][R6.64+0xc0], R74 ;  /* 0x0000c04a06001986 */ /* 0x000fe2000c101524 */
[----:B------:R-:W-:-:S02]  /*5fd0*/  F2FP.BF16.F32.PACK_AB R76, RZ, R76 ;  /* 0x0000004cff4c723e */ /* 0x000fc400000010ff */
[C---:B------:R-:W-:Y:S01]  /*5fe0*/  ISETP.GT.AND P3, PT, R0.reuse, RZ, P0 ;  /* 0x000000ff0000720c */ /* 0x040fe20000764270 */
[----:B------:R-:W-:Y:S01]  /*5ff0*/  @P2 STG.E.U16 desc[UR36][R6.64+0xc2], R75 ;  /* 0x0000c24b06002986 */ /* 0x000fe2000c101524 */
[C---:B------:R-:W-:Y:S02]  /*6000*/  ISETP.GT.AND P4, PT, R0.reuse, 0x8, P4 ;  /* 0x000000080000780c */ /* 0x040fe40002784270 */
[----:B------:R-:W-:Y:S02]  /*6010*/  F2FP.BF16.F32.PACK_AB R77, RZ, R77 ;  /* 0x0000004dff4d723e */ /* 0x000fe400000010ff */
[----:B------:R-:W-:Y:S01]  /*6020*/  F2FP.BF16.F32.PACK_AB R78, RZ, R78 ;  /* 0x0000004eff4e723e */ /* 0x000fe200000010ff */
[----:B------:R-:W-:Y:S01]  /*6030*/  @P5 STG.E.U16 desc[UR36][R4.64+0xd0], R76 ;  /* 0x0000d04c04005986 */ /* 0x000fe2000c101524 */
[----:B------:R-:W-:Y:S02]  /*6040*/  ISETP.GT.AND P5, PT, R0, 0x8, P0 ;  /* 0x000000080000780c */ /* 0x000fe400007a4270 */
[----:B------:R-:W-:-:S02]  /*6050*/  F2FP.BF16.F32.PACK_AB R79, RZ, R79 ;  /* 0x0000004fff4f723e */ /* 0x000fc400000010ff */
[C---:B------:R-:W-:Y:S01]  /*6060*/  ISETP.GT.AND P2, PT, R3.reuse, 0x71, PT ;  /* 0x000000710300780c */ /* 0x040fe20003f44270 */
[----:B------:R-:W-:Y:S01]  /*6070*/  @P3 STG.E.U16 desc[UR36][R4.64+0xd2], R77 ;  /* 0x0000d24d04003986 */ /* 0x000fe2000c101524 */
[----:B------:R-:W-:Y:S02]  /*6080*/  ISETP.GT.AND P3, PT, R3, 0x70, PT ;  /* 0x000000700300780c */ /* 0x000fe40003f64270 */
[----:B------:R-:W-:Y:S01]  /*6090*/  F2FP.BF16.F32.PACK_AB R80, RZ, R80 ;  /* 0x00000050ff50723e */ /* 0x000fe200000010ff */
[----:B------:R-:W-:Y:S01]  /*60a0*/  @P4 STG.E.U16 desc[UR36][R6.64+0xd0], R78 ;  /* 0x0000d04e06004986 */ /* 0x000fe2000c101524 */
[C---:B------:R-:W-:Y:S02]  /*60b0*/  ISETP.GT.AND P4, PT, R0.reuse, RZ, P2 ;  /* 0x000000ff0000720c */ /* 0x040fe40001784270 */
[----:B------:R-:W-:Y:S01]  /*60c0*/  F2FP.BF16.F32.PACK_AB R81, RZ, R81 ;  /* 0x00000051ff51723e */ /* 0x000fe200000010ff */
[----:B------:R-:W-:Y:S01]  /*60d0*/  @P5 STG.E.U16 desc[UR36][R6.64+0xd2], R79 ;  /* 0x0000d24f06005986 */ /* 0x000fe2000c101524 */
[----:B------:R-:W-:-:S02]  /*60e0*/  ISETP.GT.AND P5, PT, R0, RZ, P3 ;  /* 0x000000ff0000720c */ /* 0x000fc40001fa4270 */
[C---:B------:R-:W-:Y:S02]  /*60f0*/  ISETP.GT.AND P1, PT, R3.reuse, 0x78, PT ;  /* 0x000000780300780c */ /* 0x040fe40003f24270 */
[----:B------:R-:W-:Y:S02]  /*6100*/  ISETP.GT.AND P0, PT, R3, 0x79, PT ;  /* 0x000000790300780c */ /* 0x000fe40003f04270 */
[C---:B------:R-:W-:Y:S02]  /*6110*/  ISETP.GT.AND P3, PT, R0.reuse, 0x8, P3 ;  /* 0x000000080000780c */ /* 0x040fe40001f64270 */
[C---:B------:R-:W-:Y:S02]  /*6120*/  ISETP.GT.AND P2, PT, R0.reuse, 0x8, P2 ;  /* 0x000000080000780c */ /* 0x040fe40001744270 */
[----:B------:R-:W-:Y:S02]  /*6130*/  F2FP.BF16.F32.PACK_AB R82, RZ, R82 ;  /* 0x00000052ff52723e */ /* 0x000fe400000010ff */
[----:B------:R-:W-:Y:S01]  /*6140*/  F2FP.BF16.F32.PACK_AB R83, RZ, R83 ;  /* 0x00000053ff53723e */ /* 0x000fe200000010ff */
[----:B------:R-:W-:Y:S01]  /*6150*/  @P5 STG.E.U16 desc[UR36][R4.64+0xe0], R80 ;  /* 0x0000e05004005986 */ /* 0x000fe2000c101524 */
[----:B------:R-:W-:-:S02]  /*6160*/  ISETP.GT.AND P5, PT, R0, RZ, P0 ;  /* 0x000000ff0000720c */ /* 0x000fc400007a4270 */
[C---:B------:R-:W-:Y:S01]  /*6170*/  ISETP.GT.AND P0, PT, R0.reuse, 0x8, P0 ;  /* 0x000000080000780c */ /* 0x040fe20000704270 */
[----:B------:R-:W-:Y:S01]  /*6180*/  @P4 STG.E.U16 desc[UR36][R4.64+0xe2], R81 ;  /* 0x0000e25104004986 */ /* 0x000fe2000c101524 */
[C---:B------:R-:W-:Y:S02]  /*6190*/  ISETP.GT.AND P4, PT, R0.reuse, RZ, P1 ;  /* 0x000000ff0000720c */ /* 0x040fe40000f84270 */
[----:B------:R-:W-:Y:S01]  /*61a0*/  ISETP.GT.AND P1, PT, R0, 0x8, P1 ;  /* 0x000000080000780c */ /* 0x000fe20000f24270 */
[----:B------:R-:W-:Y:S01]  /*61b0*/  @P3 STG.E.U16 desc[UR36][R6.64+0xe0], R82 ;  /* 0x0000e05206003986 */ /* 0x000fe2000c101524 */
[----:B------:R-:W-:Y:S02]  /*61c0*/  F2FP.BF16.F32.PACK_AB R84, RZ, R84 ;  /* 0x00000054ff54723e */ /* 0x000fe400000010ff */
[----:B------:R-:W-:Y:S01]  /*61d0*/  F2FP.BF16.F32.PACK_AB R85, RZ, R85 ;  /* 0x00000055ff55723e */ /* 0x000fe200000010ff */
[----:B------:R-:W-:Y:S01]  /*61e0*/  @P2 STG.E.U16 desc[UR36][R6.64+0xe2], R83 ;  /* 0x0000e25306002986 */ /* 0x000fe2000c101524 */
[----:B------:R-:W-:-:S02]  /*61f0*/  F2FP.BF16.F32.PACK_AB R86, RZ, R86 ;  /* 0x00000056ff56723e */ /* 0x000fc400000010ff */
[----:B------:R-:W-:-:S03]  /*6200*/  F2FP.BF16.F32.PACK_AB R87, RZ, R87 ;  /* 0x00000057ff57723e */ /* 0x000fc600000010ff */
[----:B------:R-:W-:Y:S04]  /*6210*/  @P4 STG.E.U16 desc[UR36][R4.64+0xf0], R84 ;  /* 0x0000f05404004986 */ /* 0x000fe8000c101524 */
[----:B------:R0:W-:Y:S02]  /*6220*/  @P5 STG.E.U16 desc[UR36][R4.64+0xf2], R85 ;  /* 0x0000f25504005986 */ /* 0x0001e4000c101524 */
[----:B0-----:R-:W-:Y:S02]  /*6230*/  @P1 IMAD.MOV.U32 R4, RZ, RZ, R6 ;  /* 0x000000ffff041224 */ /* 0x001fe400078e0006 */
[----:B------:R-:W-:-:S05]  /*6240*/  @P1 IMAD.MOV.U32 R5, RZ, RZ, R7 ;  /* 0x000000ffff051224 */ /* 0x000fca00078e0007 */
[----:B------:R0:W-:Y:S04]  /*6250*/  @P1 STG.E.U16 desc[UR36][R4.64+0xf0], R86 ;  /* 0x0000f05604001986 */ /* 0x0001e8000c101524 */
[----:B------:R0:W-:Y:S02]  /*6260*/  @P0 STG.E.U16 desc[UR36][R6.64+0xf2], R87 ;  /* 0x0000f25706000986 */ /* 0x0001e4000c101524 */
.L_x_159:
[----:B------:R-:W-:Y:S05]  /*6270*/  BSYNC B0 ;  /* 0x0000000000007941 */ /* 0x000fea0003800000 */
.L_x_33:
[----:B0-----:R-:W2:Y:S01]  /*6280*/  LDL.64 R4, [R1] ;  /* 0x0000000001047983 */ /* 0x001ea20000100a00 */
[----:B------:R-:W-:Y:S01]  /*6290*/  ULDC.64 UR4, c[0x0][0x650] ;  /* 0x0001940000047ab9 */ /* 0x000fe20000000a00 */
[----:B------:R-:W-:Y:S02]  /*62a0*/  IMAD.U32 R0, RZ, RZ, UR44 ;  /* 0x0000002cff007e24 */ /* 0x000fe4000f8e00ff */
[----:B------:R-:W-:Y:S02]  /*62b0*/  IMAD.MOV.U32 R22, RZ, RZ, -0x1 ;  /* 0xffffffffff167424 */ /* 0x000fe400078e00ff */
[----:B------:R0:W-:Y:S01]  /*62c0*/  SYNCS.ARRIVE.TRANS64.A1T0 RZ, [R0+UR46], RZ ;  /* 0x000000ff00ff79a7 */ /* 0x0001e2000810002e */
[----:B-----5:R-:W-:Y:S02]  /*62d0*/  IMAD.MOV.U32 R18, RZ, RZ, -0x1 ;  /* 0xffffffffff127424 */ /* 0x020fe400078e00ff */
[----:B------:R-:W-:Y:S01]  /*62e0*/  IMAD.MOV.U32 R19, RZ, RZ, -0x1 ;  /* 0xffffffffff137424 */ /* 0x000fe200078e00ff */
[----:B0-----:R-:W-:-:S02]  /*62f0*/  PRMT R0, RZ, 0x7610, R0 ;  /* 0x00007610ff007816 */ /* 0x001fc40000000000 */
[----:B--2---:R-:W-:-:S05]  /*6300*/  LEA R16, P0, R4, R16, 0x1 ;  /* 0x0000001004107211 */ /* 0x004fca00078008ff */
[----:B------:R-:W-:Y:S01]  /*6310*/  IMAD.X R17, R98, 0x1, R17, P0 ;  /* 0x0000000162117824 */ /* 0x000fe200000e0611 */
[----:B------:R-:W-:-:S04]  /*6320*/  ISETP.GE.U32.AND P0, PT, R16, UR4, PT ;  /* 0x0000000410007c0c */ /* 0x000fc8000bf06070 */
[----:B------:R-:W-:-:S13]  /*6330*/  ISETP.GE.U32.AND.EX P0, PT, R17, UR5, PT, P0 ;  /* 0x0000000511007c0c */ /* 0x000fda000bf06100 */
[----:B------:R-:W-:Y:S05]  /*6340*/  @P0 BRA `(.L_x_160) ;  /* 0x0000000400500947 */ /* 0x000fea0003800000 */
[----:B-1----:R-:W0:Y:S01]  /*6350*/  LDC.64 R10, c[0x0][0x628] ;  /* 0x00018a00ff0a7b82 */ /* 0x002e220000000a00 */
[----:B------:R-:W1:Y:S01]  /*6360*/  S2R R18, SR_CTAID.X ;  /* 0x0000000000127919 */ /* 0x000e620000002500 */
[----:B------:R-:W-:Y:S02]  /*6370*/  IMAD.MOV.U32 R8, RZ, RZ, R16 ;  /* 0x000000ffff087224 */ /* 0x000fe400078e0010 */
[----:B------:R-:W-:Y:S01]  /*6380*/  IMAD.MOV.U32 R9, RZ, RZ, R17 ;  /* 0x000000ffff097224 */ /* 0x000fe200078e0011 */
[----:B------:R-:W2:Y:S03]  /*6390*/  S2R R20, SR_CTAID.Y ;  /* 0x0000000000147919 */ /* 0x000ea60000002600 */
[----:B------:R-:W1:Y:S08]  /*63a0*/  LDC R0, c[0x0][0x630] ;  /* 0x00018c00ff007b82 */ /* 0x000e700000000800 */
[----:B------:R-:W1:Y:S01]  /*63b0*/  LDC.64 R14, c[0x0][0x620] ;  /* 0x00018800ff0e7b82 */ /* 0x000e620000000a00 */
[----:B0-----:R-:W-:-:S04]  /*63c0*/  ISETP.NE.U32.AND P0, PT, R10, RZ, PT ;  /* 0x000000ff0a00720c */ /* 0x001fc80003f05070 */
[----:B------:R-:W-:-:S13]  /*63d0*/  ISETP.NE.AND.EX P0, PT, R11, RZ, PT, P0 ;  /* 0x000000ff0b00720c */ /* 0x000fda0003f05300 */
[----:B-12---:R-:W-:Y:S05]  /*63e0*/  @!P0 BRA `(.L_x_161) ;  /* 0x0000000000288947 */ /* 0x006fea0003800000 */
[----:B------:R-:W0:Y:S02]  /*63f0*/  LDC R3, c[0x0][0x634] ;  /* 0x00018d00ff037b82 */ /* 0x000e240000000800 */
[----:B0-----:R-:W-:-:S05]  /*6400*/  IADD3 R3, P0, R16, R3, RZ ;  /* 0x0000000310037210 */ /* 0x001fca0007f1e0ff */
[----:B------:R-:W-:-:S04]  /*6410*/  IMAD.X R13, RZ, RZ, R17, P0 ;  /* 0x000000ffff0d7224 */ /* 0x000fc800000e0611 */
[----:B------:R-:W-:-:S04]  /*6420*/  IMAD.WIDE.U32 R4, R13, R10, RZ ;  /* 0x0000000a0d047225 */ /* 0x000fc800078e00ff */
[----:B---34-:R-:W-:-:S04]  /*6430*/  IMAD.WIDE.U32 R6, P0, R3, R11, R4 ;  /* 0x0000000b03067225 */ /* 0x018fc80007800004 */
[----:B------:R-:W-:-:S04]  /*6440*/  IMAD.WIDE.U32 R4, R3, R10, RZ ;  /* 0x0000000a03047225 */ /* 0x000fc800078e00ff */
[----:B------:R-:W-:Y:S01]  /*6450*/  IMAD.X R9, RZ, RZ, RZ, P0 ;  /* 0x000000ffff097224 */ /* 0x000fe200000e06ff */
[----:B------:R-:W-:Y:S01]  /*6460*/  IADD3 RZ, P0, R5, R6, RZ ;  /* 0x0000000605ff7210 */ /* 0x000fe20007f1e0ff */
[----:B------:R-:W-:-:S04]  /*6470*/  IMAD.MOV.U32 R8, RZ, RZ, R7 ;  /* 0x000000ffff087224 */ /* 0x000fc800078e0007 */
[----:B------:R-:W-:-:S08]  /*6480*/  IMAD.WIDE.U32.X R8, R13, R11, R8, P0 ;  /* 0x0000000b0d087225 */ /* 0x000fd000000e0408 */
.L_x_161:
[----:B------:R-:W0:Y:S01]  /*6490*/  LDC.64 R24, c[0x0][0x640] ;  /* 0x00019000ff187b82 */ /* 0x000e220000000a00 */
[-CC-:B------:R-:W-:Y:S01]  /*64a0*/  SHF.R.U64 R19, R8, R0.reuse, R9.reuse ;  /* 0x0000000008137219 */ /* 0x180fe20000001209 */
[----:B------:R-:W-:Y:S01]  /*64b0*/  ULDC UR4, c[0x0][0x150] ;  /* 0x0000540000047ab9 */ /* 0x000fe20000000800 */
[----:B------:R-:W-:Y:S02]  /*64c0*/  SHF.R.U32.HI R0, RZ, R0, R9 ;  /* 0x00000000ff007219 */ /* 0x000fe40000011609 */
[----:B------:R-:W-:Y:S02]  /*64d0*/  IADD3 R3, P0, RZ, -R19, RZ ;  /* 0x80000013ff037210 */ /* 0x000fe40007f1e0ff */
[----:B---34-:R-:W-:Y:S01]  /*64e0*/  I2FP.F32.U32 R7, R18 ;  /* 0x0000001200077245 */ /* 0x018fe20000201000 */
[----:B------:R-:W1:Y:S02]  /*64f0*/  LDC R6, c[0x0][0x618] ;  /* 0x00018600ff067b82 */ /* 0x000e640000000800 */
[----:B------:R-:W-:-:S02]  /*6500*/  IMAD.X R5, RZ, RZ, ~R0, P0 ;  /* 0x000000ffff057224 */ /* 0x000fc400000e0e00 */
[----:B------:R-:W-:Y:S01]  /*6510*/  FMUL R7, R7, UR4 ;  /* 0x0000000407077c20 */ /* 0x000fe20008400000 */
[----:B------:R-:W-:Y:S01]  /*6520*/  ULDC UR4, c[0x0][0x154] ;  /* 0x0000550000047ab9 */ /* 0x000fe20000000800 */
[-C--:B------:R-:W-:Y:S02]  /*6530*/  IMAD R0, R5, R14.reuse, RZ ;  /* 0x0000000e05007224 */ /* 0x080fe400078e02ff */
[----:B------:R-:W2:Y:S01]  /*6540*/  LDC R8, c[0x0][0x608] ;  /* 0x00018200ff087b82 */ /* 0x000ea20000000800 */
[C---:B------:R-:W-:Y:S01]  /*6550*/  IMAD.WIDE.U32 R4, R3.reuse, R14, R16 ;  /* 0x0000000e03047225 */ /* 0x040fe200078e0010 */
[----:B------:R-:W3:Y:S03]  /*6560*/  F2I.U32.TRUNC.NTZ R7, R7 ;  /* 0x0000000700077305 */ /* 0x000ee6000020f000 */
[----:B------:R-:W-:Y:S01]  /*6570*/  IMAD R3, R3, R15, R0 ;  /* 0x0000000f03037224 */ /* 0x000fe200078e0200 */
[----:B------:R-:W-:-:S02]  /*6580*/  I2FP.F32.U32 R0, R20 ;  /* 0x0000001400007245 */ /* 0x000fc40000201000 */
[----:B------:R-:W4:Y:S01]  /*6590*/  LDC R22, c[0x0][0x658] ;  /* 0x00019600ff167b82 */ /* 0x000f220000000800 */
[----:B------:R-:W-:Y:S01]  /*65a0*/  IMAD.IADD R3, R5, 0x1, R3 ;  /* 0x0000000105037824 */ /* 0x000fe200078e0203 */
[----:B0-----:R-:W-:Y:S01]  /*65b0*/  ISETP.NE.U32.AND P0, PT, R24, RZ, PT ;  /* 0x000000ff1800720c */ /* 0x001fe20003f05070 */
[----:B------:R-:W-:-:S03]  /*65c0*/  FMUL R0, R0, UR4 ;  /* 0x0000000400007c20 */ /* 0x000fc60008400000 */
[----:B------:R-:W-:Y:S01]  /*65d0*/  ISETP.NE.AND.EX P0, PT, R25, RZ, PT, P0 ;  /* 0x000000ff1900720c */ /* 0x000fe20003f05300 */
[----:B------:R0:W0:Y:S01]  /*65e0*/  F2I.U32.TRUNC.NTZ R14, R0 ;  /* 0x00000000000e7305 */ /* 0x000022000020f000 */
[----:B------:R-:W5:Y:S01]  /*65f0*/  LDC R9, c[0x0][0x144] ;  /* 0x00005100ff097b82 */ /* 0x000f620000000800 */
[-C--:B-1----:R-:W-:Y:S01]  /*6600*/  SHF.R.U64 R10, R4, R6.reuse, R3 ;  /* 0x00000006040a7219 */ /* 0x082fe20000001203 */
[----:B---3--:R-:W-:Y:S01]  /*6610*/  IMAD.MOV R7, RZ, RZ, -R7 ;  /* 0x000000ffff077224 */ /* 0x008fe200078e0a07 */
[----:B------:R-:W-:-:S05]  /*6620*/  SHF.R.U32.HI R3, RZ, R6, R3 ;  /* 0x00000006ff037219 */ /* 0x000fca0000011603 */
[----:B------:R-:W1:Y:S01]  /*6630*/  LDC R15, c[0x0][0x148] ;  /* 0x00005200ff0f7b82 */ /* 0x000e620000000800 */
[-CC-:B--2---:R-:W-:Y:S02]  /*6640*/  SHF.R.U64 R12, R10, R8.reuse, R3.reuse ;  /* 0x000000080a0c7219 */ /* 0x184fe40000001203 */
[----:B------:R-:W-:-:S05]  /*6650*/  SHF.R.U32.HI R3, RZ, R8, R3 ;  /* 0x00000008ff037219 */ /* 0x000fca0000011603 */
[----:B------:R-:W2:Y:S01]  /*6660*/  LDC R21, c[0x0][0x600] ;  /* 0x00018000ff157b82 */ /* 0x000ea20000000800 */
[-CC-:B----4-:R-:W-:Y:S02]  /*6670*/  SHF.R.U64 R13, R12, R22.reuse, R3.reuse ;  /* 0x000000160c0d7219 */ /* 0x190fe40000001203 */
[----:B------:R-:W-:-:S03]  /*6680*/  SHF.R.U32.HI R5, RZ, R22, R3 ;  /* 0x00000016ff057219 */ /* 0x000fc60000011603 */
[----:B------:R-:W-:Y:S02]  /*6690*/  IMAD.MOV.U32 R4, RZ, RZ, R13 ;  /* 0x000000ffff047224 */ /* 0x000fe400078e000d */
[----:B------:R-:W3:Y:S01]  /*66a0*/  LDC R26, c[0x0][0x648] ;  /* 0x00019200ff1a7b82 */ /* 0x000ee20000000800 */
[----:B-----5:R-:W-:-:S07]  /*66b0*/  IMAD R22, R9, R7, R18 ;  /* 0x0000000709167224 */ /* 0x020fce00078e0212 */
[----:B------:R-:W4:Y:S08]  /*66c0*/  LDC R27, c[0x0][0x638] ;  /* 0x00018e00ff1b7b82 */ /* 0x000f300000000800 */
[----:B------:R-:W0:Y:S01]  /*66d0*/  LDC R28, c[0x0][0x610] ;  /* 0x00018400ff1c7b82 */ /* 0x000e220000000800 */
[----:B-1----:R-:W-:Y:S05]  /*66e0*/  @!P0 BRA `(.L_x_162) ;  /* 0x0000000000288947 */ /* 0x002fea0003800000 */
[----:B0-----:R-:W0:Y:S02]  /*66f0*/  LDC R0, c[0x0][0x64c] ;  /* 0x00019300ff007b82 */ /* 0x001e240000000800 */
[----:B0-----:R-:W-:-:S05]  /*6700*/  IADD3 R3, P0, R13, R0, RZ ;  /* 0x000000000d037210 */ /* 0x001fca0007f1e0ff */
        /* <DEDUP_REMOVED lines=8> */
.L_x_162:
[----:B------:R-:W-:Y:S01]  /*6790*/  ISETP.NE.AND P0, PT, R2, 0x1, PT ;  /* 0x000000010200780c */ /* 0x000fe20003f05270 */
[----:B0-----:R-:W-:Y:S01]  /*67a0*/  IMAD.MOV R14, RZ, RZ, -R14 ;  /* 0x000000ffff0e7224 */ /* 0x001fe200078e0a0e */
[----:B---3--:R-:W-:Y:S01]  /*67b0*/  SHF.R.U64 R0, R4, R26, R5 ;  /* 0x0000001a04007219 */ /* 0x008fe20000001205 */
[----:B--2---:R-:W-:Y:S01]  /*67c0*/  VIADD R5, R21, 0xffffffff ;  /* 0xffffffff15057836 */ /* 0x004fe20000000000 */
[----:B------:R-:W-:-:S03]  /*67d0*/  LOP3.LUT R3, R12, R99, RZ, 0xc0, !PT ;  /* 0x000000630c037212 */ /* 0x000fc600078ec0ff */
[----:B------:R-:W-:Y:S01]  /*67e0*/  IMAD.MOV R4, RZ, RZ, -R0 ;  /* 0x000000ffff047224 */ /* 0x000fe200078e0a00 */
[----:B------:R-:W-:Y:S01]  /*67f0*/  LOP3.LUT R5, R10, R5, RZ, 0xc0, !PT ;  /* 0x000000050a057212 */ /* 0x000fe200078ec0ff */
[----:B------:R-:W-:Y:S02]  /*6800*/  IMAD R3, R94, R0, R3 ;  /* 0x000000005e037224 */ /* 0x000fe400078e0203 */
[----:B----4-:R-:W-:Y:S02]  /*6810*/  IMAD R0, R4, R27, R13 ;  /* 0x0000001b04007224 */ /* 0x010fe400078e020d */
[----:B------:R-:W-:Y:S02]  /*6820*/  @P0 IMAD R22, R15, R14, R20 ;  /* 0x0000000e0f160224 */ /* 0x000fe400078e0214 */
[----:B------:R-:W-:Y:S02]  /*6830*/  IMAD.MOV.U32 R4, RZ, RZ, 0x1 ;  /* 0x00000001ff047424 */ /* 0x000fe400078e00ff */
[----:B------:R-:W-:-:S02]  /*6840*/  IMAD R22, R3, R28, R22 ;  /* 0x0000001c03167224 */ /* 0x000fc400078e0216 */
[----:B------:R-:W-:Y:S01]  /*6850*/  IMAD R3, R0, R21, R5 ;  /* 0x0000001500037224 */ /* 0x000fe200078e0205 */
[----:B------:R-:W-:-:S04]  /*6860*/  PRMT R0, R4, 0x7610, R0 ;  /* 0x0000761004007816 */ /* 0x000fc80000000000 */
[----:B------:R-:W-:Y:S02]  /*6870*/  SEL R18, R3, R22, !P0 ;  /* 0x0000001603127207 */ /* 0x000fe40004000000 */
[----:B------:R-:W-:-:S07]  /*6880*/  SEL R22, R22, R3, !P0 ;  /* 0x0000000316167207 */ /* 0x000fce0004000000 */
.L_x_160:
[----:B------:R-:W-:Y:S02]  /*6890*/  LOP3.LUT P0, RZ, R0, 0xff, RZ, 0xc0, !PT ;  /* 0x000000ff00ff7812 */ /* 0x000fe4000780c0ff */
[----:B------:R-:W-:-:S11]  /*68a0*/  LOP3.LUT R102, R102, 0x1, RZ, 0x3c, !PT ;  /* 0x0000000166667812 */ /* 0x000fd600078e3cff */
[----:B------:R-:W-:Y:S05]  /*68b0*/  @P0 BRA `(.L_x_163) ;  /* 0xffffffb0002c0947 */ /* 0x000fea000383ffff */
[----:B------:R-:W-:Y:S05]  /*68c0*/  EXIT ;  /* 0x000000000000794d */ /* 0x000fea0003800000 */
.L_x_14:
[----:B------:R-:W-:-:S08]  /*68d0*/  ISETP.NE.AND P0, PT, R14, RZ, PT ;  /* 0x000000ff0e00720c */ /* 0x000fd00003f05270 */
[----:B0-----:R-:W0:-:S00]  /*68e0*/  USETMAXREG.DEALLOC.CTAPOOL 0x28 ;  /* 0x00000028000079c8 */ /* 0x001e0000080e0500 */
[----:B------:R-:W-:Y:S05]  /*68f0*/  @P0 EXIT ;  /* 0x000000000000094d */ /* 0x000fea0003800000 */
[----:B0-----:R-:W-:Y:S01]  /*6900*/  LOP3.LUT P0, RZ, R3, 0xff, RZ, 0xc0, !PT ;  /* 0x000000ff03ff7812 */ /* 0x001fe2000780c0ff */
[----:B------:R-:W-:Y:S02]  /*6910*/  IMAD.MOV.U32 R3, RZ, RZ, 0x1 ;  /* 0x00000001ff037424 */ /* 0x000fe400078e00ff */
[----:B------:R-:W-:-:S10]  /*6920*/  IMAD.MOV.U32 R8, RZ, RZ, RZ ;  /* 0x000000ffff087224 */ /* 0x000fd400078e00ff */
[----:B------:R-:W-:Y:S05]  /*6930*/  @!P0 BRA `(.L_x_164) ;  /* 0x0000000c00148947 */ /* 0x000fea0003800000 */
[----:B------:R-:W-:Y:S01]  /*6940*/  LOP3.LUT P0, RZ, R5, 0x1f, RZ, 0xc0, !PT ;  /* 0x0000001f05ff7812 */ /* 0x000fe2000780c0ff */
[----:B------:R-:W-:Y:S01]  /*6950*/  ULDC UR5, c[0x0][0x658] ;  /* 0x0001960000057ab9 */ /* 0x000fe20000000800 */
[----:B------:R-:W-:Y:S01]  /*6960*/  UMOV UR6, 0xffffffff ;  /* 0xffffffff00067882 */ /* 0x000fe20000000000 */
[----:B------:R-:W-:Y:S01]  /*6970*/  BSSY B0, `(.L_x_164) ;  /* 0x00000c1000007945 */ /* 0x000fe20003800000 */
[----:B------:R-:W-:Y:S01]  /*6980*/  USHF.L.U32 UR6, UR6, UR5, URZ ;  /* 0x0000000506067299 */ /* 0x000fe2000800063f */
[C---:B------:R-:W-:Y:S01]  /*6990*/  ISETP.NE.AND P2, PT, R4.reuse, RZ, PT ;  /* 0x000000ff0400720c */ /* 0x040fe20003f45270 */
[----:B------:R-:W-:Y:S01]  /*69a0*/  IMAD.MOV.U32 R10, RZ, RZ, 0x1 ;  /* 0x00000001ff0a7424 */ /* 0x000fe200078e00ff */
[----:B------:R-:W-:Y:S01]  /*69b0*/  ISETP.NE.OR P0, PT, R4, RZ, !P0 ;  /* 0x000000ff0400720c */ /* 0x000fe20004705670 */
[----:B------:R-:W-:Y:S01]  /*69c0*/  IMAD.MOV.U32 R3, RZ, RZ, 0x1 ;  /* 0x00000001ff037424 */ /* 0x000fe200078e00ff */
[----:B------:R-:W-:Y:S01]  /*69d0*/  LOP3.LUT R9, R23, 0x2, RZ, 0xfc, !PT ;  /* 0x0000000217097812 */ /* 0x000fe200078efcff */
[----:B------:R-:W-:Y:S01]  /*69e0*/  IMAD.MOV.U32 R8, RZ, RZ, RZ ;  /* 0x000000ffff087224 */ /* 0x000fe200078e00ff */
[----:B------:R-:W-:Y:S01]  /*69f0*/  ULDC UR4, c[0x0][0x600] ;  /* 0x0001800000047ab9 */ /* 0x000fe20000000800 */
[----:B------:R-:W-:Y:S01]  /*6a00*/  UMOV UR7, 0x1 ;  /* 0x0000000100077882 */ /* 0x000fe20000000000 */
[----:B------:R-:W-:-:S02]  /*6a10*/  UIADD3 UR19, UR40, 0x1, URZ ;  /* 0x0000000128137890 */ /* 0x000fc4000fffe03f */
[----:B------:R-:W-:Y:S02]  /*6a20*/  UIADD3 UR15, UR4, -0x1, URZ ;  /* 0xffffffff040f7890 */ /* 0x000fe4000fffe03f */
[----:B------:R-:W-:Y:S02]  /*6a30*/  USHF.L.U32 UR17, UR7, UR5, URZ ;  /* 0x0000000507117299 */ /* 0x000fe4000800063f */
[----:B------:R-:W-:Y:S01]  /*6a40*/  ULOP3.LUT UR16, URZ, UR6, URZ, 0x33, !UPT ;  /* 0x000000063f107292 */ /* 0x000fe2000f8e333f */
[----:B------:R-:W-:-:S11]  /*6a50*/  ULDC.64 UR20, c[0x0][0x198] ;  /* 0x0000660000147ab9 */ /* 0x000fd60000000a00 */
.L_x_176:
[----:B------:R-:W-:-:S03]  /*6a60*/  UMOV UR4, 0xffffffff ;  /* 0xffffffff00047882 */ /* 0x000fc60000000000 */
[----:B------:R-:W-:Y:S05]  /*6a70*/  BRA.DIV UR4, `(.L_x_165) ;  /* 0x0000002204847947 */ /* 0x000fea000b800000 */
[----:B------:R-:W-:-:S13]  /*6a80*/  ELECT P6, URZ, PT ;  /* 0x00000000003f782f */ /* 0x000fda00038c0000 */
.L_x_222:
[----:B------:R-:W0:Y:S01]  /*6a90*/  LDC R4, c[0x0][0x28c] ;  /* 0x0000a300ff047b82 */ /* 0x000e220000000800 */
[----:B------:R-:W-:Y:S01]  /*6aa0*/  BSSY B1, `(.L_x_166) ;  /* 0x0000037000017945 */ /* 0x000fe20003800000 */
[----:B0-----:R-:W-:-:S13]  /*6ab0*/  ISETP.LT.OR P6, PT, R4, 0x1, !P6 ;  /* 0x000000010400780c */ /* 0x001fda00077c1670 */
[----:B------:R-:W-:Y:S05]  /*6ac0*/  @P6 BRA `(.L_x_167) ;  /* 0x0000000000d06947 */ /* 0x000fea0003800000 */
[----:B------:R-:W-:Y:S02]  /*6ad0*/  IMAD.SHL.U32 R18, R18, 0x80, RZ ;  /* 0x0000008012127824 */ /* 0x000fe400078e00ff */
[----:B------:R-:W-:Y:S02]  /*6ae0*/  IMAD.SHL.U32 R22, R22, 0x40, RZ ;  /* 0x0000004016167824 */ /* 0x000fe400078e00ff */
[----:B------:R-:W-:Y:S02]  /*6af0*/  IMAD.MOV.U32 R13, RZ, RZ, RZ ;  /* 0x000000ffff0d7224 */ /* 0x000fe400078e00ff */
[----:B------:R-:W-:Y:S02]  /*6b00*/  IMAD.U32 R14, RZ, RZ, UR19 ;  /* 0x00000013ff0e7e24 */ /* 0x000fe4000f8e00ff */
[----:B------:R-:W-:Y:S02]  /*6b10*/  IMAD.MOV.U32 R4, RZ, RZ, R3 ;  /* 0x000000ffff047224 */ /* 0x000fe400078e0003 */
[----:B------:R-:W-:-:S07]  /*6b20*/  IMAD.MOV.U32 R5, RZ, RZ, R8 ;  /* 0x000000ffff057224 */ /* 0x000fce00078e0008 */
.L_x_171:
[----:B------:R-:W0:Y:S01]  /*6b30*/  S2R R7, SR_CgaCtaId ;  /* 0x0000000000077919 */ /* 0x000e220000008800 */
[----:B------:R-:W-:-:S04]  /*6b40*/  MOV R6, 0x400 ;  /* 0x0000040000067802 */ /* 0x000fc80000000f00 */
[----:B0-----:R-:W-:Y:S02]  /*6b50*/  LEA R12, R7, R6, 0x18 ;  /* 0x00000006070c7211 */ /* 0x001fe400078ec0ff */
[----:B------:R-:W-:Y:S01]  /*6b60*/  SHF.L.U32 R6, R4, 0x1f, RZ ;  /* 0x0000001f04067819 */ /* 0x000fe200000006ff */
[----:B------:R-:W0:Y:S02]  /*6b70*/  @!P2 LDC R7, c[0x0][0x500] ;  /* 0x00014000ff07ab82 */ /* 0x000e240000000800 */
[----:B------:R-:W-:-:S04]  /*6b80*/  IMAD R11, R5, 0x8, R12 ;  /* 0x00000008050b7824 */ /* 0x000fc800078e020c */
[----:B------:R-:W1:Y:S02]  /*6b90*/  SYNCS.PHASECHK.TRANS64.TRYWAIT P1, [R11+URZ+0x128], R6 ;  /* 0x000128060b0075a7 */ /* 0x000e64000802017f */
[----:B-1----:R-:W-:Y:S05]  /*6ba0*/  @!P1 BRA `(.L_x_168) ;  /* 0x0000002000589947 */ /* 0x002fea0003800000 */
.L_x_223:
[----:B-1----:R-:W-:Y:S01]  /*6bb0*/  PRMT R6, R9, 0x9910, RZ ;  /* 0x0000991009067816 */ /* 0x002fe200000000ff */
[----:B0-----:R0:W-:Y:S03]  /*6bc0*/  @!P2 SYNCS.ARRIVE.TRANS64 RZ, [R11+URZ], R7 ;  /* 0x000000070bffa9a7 */ /* 0x0011e6000800003f */
[----:B------:R-:W-:-:S13]  /*6bd0*/  ISETP.NE.AND P1, PT, R6, 0x2, PT ;  /* 0x000000020600780c */ /* 0x000fda0003f25270 */
[----:B0-----:R-:W-:Y:S05]  /*6be0*/  @P1 BRA `(.L_x_169) ;  /* 0x0000000000041947 */ /* 0x001fea0003800000 */
[----:B------:R-:W-:Y:S01]  /*6bf0*/  BPT.TRAP 0x1 ;  /* 0x000000040000795c */ /* 0x000fe20000300000 */
.L_x_169:
[----:B------:R-:W-:Y:S05]  /*6c00*/  @P0 BRA `(.L_x_170) ;  /* 0x0000000000040947 */ /* 0x000fea0003800000 */
[----:B------:R-:W-:Y:S01]  /*6c10*/  BPT.TRAP 0x1 ;  /* 0x000000040000795c */ /* 0x000fe20000300000 */
.L_x_170:
[--C-:B------:R-:W-:Y:S01]  /*6c20*/  IMAD R6, R5, 0x800, R12.reuse ;  /* 0x0000080005067824 */ /* 0x100fe200078e020c */
[----:B------:R-:W-:Y:S01]  /*6c30*/  R2UR UR9, R11 ;  /* 0x000000000b0972ca */ /* 0x000fe200000e0000 */
[C---:B------:R-:W-:Y:S01]  /*6c40*/  IMAD R12, R5.reuse, 0x1000, R12 ;  /* 0x00001000050c7824 */ /* 0x040fe200078e020c */
[----:B------:R-:W-:Y:S01]  /*6c50*/  UIADD3 UR4, UP0, UR20, 0xf0, URZ ;  /* 0x000000f014047890 */ /* 0x000fe2000ff1e03f */
[----:B------:R-:W-:Y:S01]  /*6c60*/  VIADD R14, R14, 0xffffffff ;  /* 0xffffffff0e0e7836 */ /* 0x000fe20000000000 */
[----:B------:R-:W-:Y:S01]  /*6c70*/  R2UR UR5, R6 ;  /* 0x00000000060572ca */ /* 0x000fe200000e0000 */
[----:B------:R-:W-:Y:S01]  /*6c80*/  UIADD3 UR22, UP1, UR20, 0x1f0, URZ ;  /* 0x000001f014167890 */ /* 0x000fe2000ff3e03f */
[----:B------:R-:W-:Y:S01]  /*6c90*/  R2UR UR8, R12 ;  /* 0x000000000c0872ca */ /* 0x000fe200000e0000 */
[----:B------:R-:W-:Y:S01]  /*6ca0*/  VIADD R5, R5, 0x1 ;  /* 0x0000000105057836 */ /* 0x000fe20000000000 */
[----:B------:R-:W-:Y:S01]  /*6cb0*/  R2UR UR11, R22 ;  /* 0x00000000160b72ca */ /* 0x000fe200000e0000 */
[----:B------:R-:W-:Y:S01]  /*6cc0*/  UIADD3.X UR23, URZ, UR21, URZ, UP1, !UPT ;  /* 0x000000153f177290 */ /* 0x000fe20008ffe43f */
[----:B------:R-:W-:Y:S01]  /*6cd0*/  R2UR UR10, R13 ;  /* 0x000000000d0a72ca */ /* 0x000fe200000e0000 */
[----:B------:R-:W-:Y:S01]  /*6ce0*/  UMOV UR6, 0x0 ;  /* 0x0000000000067882 */ /* 0x000fe20000000000 */
[----:B------:R-:W-:Y:S01]  /*6cf0*/  R2UR UR12, R19 ;  /* 0x00000000130c72ca */ /* 0x000fe200000e0000 */
[----:B------:R-:W-:Y:S01]  /*6d00*/  UMOV UR7, 0x10000000 ;  /* 0x1000000000077882 */ /* 0x000fe20000000000 */
[----:B------:R-:W-:Y:S01]  /*6d10*/  R2UR UR18, R18 ;  /* 0x00000000121272ca */ /* 0x000fe200000e0000 */
[----:B------:R-:W-:Y:S01]  /*6d20*/  VIADD R13, R13, 0x10 ;  /* 0x000000100d0d7836 */ /* 0x000fe20000000000 */
[----:B------:R-:W-:Y:S01]  /*6d30*/  ISETP.GT.AND P3, PT, R14, 0x1, PT ;  /* 0x000000010e00780c */ /* 0x000fe20003f64270 */
[----:B------:R-:W-:Y:S01]  /*6d40*/  UIADD3 UR13, UR5, 0x380, URZ ;  /* 0x00000380050d7890 */ /* 0x000fe2000fffe03f */
[----:B------:R-:W-:Y:S01]  /*6d50*/  ISETP.NE.AND P1, PT, R5, 0x25, PT ;  /* 0x000000250500780c */ /* 0x000fe20003f25270 */
[----:B------:R-:W-:-:S02]  /*6d60*/  UIADD3.X UR5, URZ, UR21, URZ, UP0, !UPT ;  /* 0x000000153f057290 */ /* 0x000fc400087fe43f */
[----:B------:R-:W-:Y:S01]  /*6d70*/  UIADD3 UR14, UR8, 0x12b80, URZ ;  /* 0x00012b80080e7890 */ /* 0x000fe2000fffe03f */
[----:B------:R-:W-:Y:S02]  /*6d80*/  SEL R7, RZ, 0x1, P1 ;  /* 0x00000001ff077807 */ /* 0x000fe40000800000 */
[----:B------:R-:W-:Y:S01]  /*6d90*/  UMOV UR8, UR13 ;  /* 0x0000000d00087c82 */ /* 0x000fe20008000000 */
[----:B------:R-:W-:Y:S02]  /*6da0*/  SEL R5, R5, RZ, P1 ;  /* 0x000000ff05057207 */ /* 0x000fe40000800000 */
[----:B------:R-:W-:Y:S01]  /*6db0*/  LOP3.LUT R4, R4, R7, RZ, 0x3c, !PT ;  /* 0x0000000704047212 */ /* 0x000fe200078e3cff */
[----:B------:R0:W-:Y:S02]  /*6dc0*/  UTMALDG.3D [UR8], [UR4], desc[UR6] ;  /* 0x00000608040075b4 */ /* 0x0001e40008011000 */
[----:B0-----:R-:W-:Y:S01]  /*6dd0*/  UMOV UR8, UR14 ;  /* 0x0000000e00087c82 */ /* 0x001fe20008000000 */
[----:B------:R-:W-:-:S02]  /*6de0*/  UMOV UR11, UR18 ;  /* 0x00000012000b7c82 */ /* 0x000fc40008000000 */
[----:B------:R0:W-:Y:S02]  /*6df0*/  UTMALDG.3D [UR8], [UR22], desc[UR6] ;  /* 0x00000608160075b4 */ /* 0x0001e40008011000 */
[----:B0-----:R-:W-:Y:S05]  /*6e00*/  @P3 BRA `(.L_x_171) ;  /* 0xfffffffc00483947 */ /* 0x001fea000383ffff */
.L_x_167:
[----:B------:R-:W-:Y:S05]  /*6e10*/  BSYNC B1 ;  /* 0x0000000000017941 */ /* 0x000fea0003800000 */
.L_x_166:
[----:B------:R-:W2:Y:S01]  /*6e20*/  LDL.64 R20, [R1] ;  /* 0x0000000001147983 */ /* 0x000ea20000100a00 */
[----:B------:R-:W-:Y:S01]  /*6e30*/  LOP3.LUT P4, RZ, R10, 0xff, RZ, 0xc0, !PT ;  /* 0x000000ff0aff7812 */ /* 0x000fe2000788c0ff */
[----:B------:R-:W-:Y:S01]  /*6e40*/  VIADD R11, R8, UR40 ;  /* 0x00000028080b7c36 */ /* 0x000fe20008000000 */
[----:B------:R-:W-:Y:S01]  /*6e50*/  ULDC.64 UR4, c[0x0][0x650] ;  /* 0x0001940000047ab9 */ /* 0x000fe20000000a00 */
[----:B------:R-:W-:Y:S01]  /*6e60*/  IMAD.U32 R8, RZ, RZ, UR40 ;  /* 0x00000028ff087e24 */ /* 0x000fe2000f8e00ff */
[----:B------:R-:W-:Y:S01]  /*6e70*/  UISETP.GE.U32.AND UP0, UPT, UR40, 0x25, UPT ;  /* 0x000000252800788c */ /* 0x000fe2000bf06070 */
[C---:B------:R-:W-:Y:S01]  /*6e80*/  IMAD.WIDE.U32 R4, R11.reuse, -0x45306eb3, RZ ;  /* 0xbacf914d0b047825 */ /* 0x040fe200078e00ff */
[----:B------:R-:W-:Y:S01]  /*6e90*/  ISETP.GT.U32.AND P1, PT, R11, 0x24, PT ;  /* 0x000000240b00780c */ /* 0x000fe20003f24070 */
[----:B------:R-:W-:Y:S01]  /*6ea0*/  BSSY B1, `(.L_x_172) ;  /* 0x000006b000017945 */ /* 0x000fe20003800000 */
[----:B------:R-:W-:Y:S01]  /*6eb0*/  PRMT R10, RZ, 0x7610, R10 ;  /* 0x00007610ff0a7816 */ /* 0x000fe2000000000a */
[----:B------:R-:W-:Y:S01]  /*6ec0*/  IMAD.MOV.U32 R22, RZ, RZ, -0x1 ;  /* 0xffffffffff167424 */ /* 0x000fe200078e00ff */
[----:B------:R-:W-:Y:S01]  /*6ed0*/  ISETP.LT.U32.AND P1, PT, R8, 0x25, P1 ;  /* 0x000000250800780c */ /* 0x000fe20000f21070 */
[----:B------:R-:W-:Y:S01]  /*6ee0*/  IMAD.MOV.U32 R18, RZ, RZ, -0x1 ;  /* 0xffffffffff127424 */ /* 0x000fe200078e00ff */
[----:B------:R-:W-:Y:S01]  /*6ef0*/  PLOP3.LUT P3, PT, PT, PT, UP0, 0x80, 0x0 ;  /* 0x000000000000781c */ /* 0x000fe20003f6f008 */
[----:B------:R-:W0:Y:S01]  /*6f00*/  @P4 S2R R7, SR_CgaCtaId ;  /* 0x0000000000074919 */ /* 0x000e220000008800 */
[----:B------:R-:W-:Y:S01]  /*6f10*/  SEL R4, RZ, 0x1, !P1 ;  /* 0x00000001ff047807 */ /* 0x000fe20004800000 */
[----:B------:R-:W-:Y:S01]  /*6f20*/  IMAD.MOV.U32 R19, RZ, RZ, -0x1 ;  /* 0xffffffffff137424 */ /* 0x000fe200078e00ff */
[----:B------:R-:W-:-:S02]  /*6f30*/  @P4 MOV R6, 0x400 ;  /* 0x0000040000064802 */ /* 0x000fc40000000f00 */
[----:B------:R-:W-:Y:S02]  /*6f40*/  LOP3.LUT R3, R3, R4, RZ, 0x3c, !PT ;  /* 0x0000000403037212 */ /* 0x000fe400078e3cff */
[----:B------:R-:W-:Y:S02]  /*6f50*/  PRMT R4, RZ, 0x7610, R4 ;  /* 0x00007610ff047816 */ /* 0x000fe40000000004 */
[----:B0-----:R-:W-:Y:S01]  /*6f60*/  @P4 LEA R6, R7, R6, 0x18 ;  /* 0x0000000607064211 */ /* 0x001fe200078ec0ff */
[----:B------:R-:W-:-:S03]  /*6f70*/  IMAD.IADD R7, R11, 0x1, -R5 ;  /* 0x000000010b077824 */ /* 0x000fc600078e0a05 */
[----:B------:R0:W-:Y:S02]  /*6f80*/  @P4 SYNCS.ARRIVE.TRANS64.A1T0 RZ, [R6+URZ+0x288], RZ ;  /* 0x000288ff06ff49a7 */ /* 0x0001e4000810003f */
[----:B------:R-:W-:-:S04]  /*6f90*/  LEA.HI R7, R7, R5, RZ, 0x1f ;  /* 0x0000000507077211 */ /* 0x000fc800078ff8ff */
[----:B------:R-:W-:-:S04]  /*6fa0*/  SHF.R.U32.HI R8, RZ, 0x5, R7 ;  /* 0x00000005ff087819 */ /* 0x000fc80000011607 */
[----:B------:R-:W-:Y:S01]  /*6fb0*/  @P3 LOP3.LUT R3, R3, 0x1, R8, 0x78, !PT ;  /* 0x0000000103033812 */ /* 0x000fe200078e7808 */
[----:B------:R-:W-:Y:S01]  /*6fc0*/  IMAD R8, R8, -0x25, R11 ;  /* 0xffffffdb08087824 */ /* 0x000fe200078e020b */
[----:B--2---:R-:W-:-:S05]  /*6fd0*/  IADD3 R16, P1, R16, R20, RZ ;  /* 0x0000001410107210 */ /* 0x004fca0007f3e0ff */
[----:B------:R-:W-:Y:S01]  /*6fe0*/  IMAD.X R17, R17, 0x1, R0, P1 ;  /* 0x0000000111117824 */ /* 0x000fe200008e0600 */
[----:B------:R-:W-:-:S04]  /*6ff0*/  ISETP.GE.U32.AND P1, PT, R16, UR4, PT ;  /* 0x0000000410007c0c */ /* 0x000fc8000bf26070 */
[----:B------:R-:W-:-:S13]  /*7000*/  ISETP.GE.U32.AND.EX P1, PT, R17, UR5, PT, P1 ;  /* 0x0000000511007c0c */ /* 0x000fda000bf26110 */
[----:B0-----:R-:W-:Y:S05]  /*7010*/  @P1 BRA `(.L_x_173) ;  /* 0x00000004004c1947 */ /* 0x001fea0003800000 */
[----:B------:R-:W0:Y:S01]  /*7020*/  S2R R12, SR_CTAID.X ;  /* 0x00000000000c7919 */ /* 0x000e220000002500 */
[----:B------:R-:W-:Y:S01]  /*7030*/  ULDC.64 UR4, c[0x0][0x628] ;  /* 0x00018a0000047ab9 */ /* 0x000fe20000000a00 */
[----:B------:R-:W1:Y:S01]  /*7040*/  LDC R13, c[0x0][0x144] ;  /* 0x00005100ff0d7b82 */ /* 0x000e620000000800 */
[----:B------:R-:W-:Y:S01]  /*7050*/  ISETP.NE.U32.AND P1, PT, RZ, UR4, PT ;  /* 0x00000004ff007c0c */ /* 0x000fe2000bf25070 */
[----:B------:R-:W2:Y:S01]  /*7060*/  S2R R11, SR_CTAID.Y ;  /* 0x00000000000b7919 */ /* 0x000ea20000002600 */
[----:B------:R-:W-:Y:S01]  /*7070*/  ULDC UR6, c[0x0][0x150] ;  /* 0x0000540000067ab9 */ /* 0x000fe20000000800 */
[----:B------:R-:W-:Y:S01]  /*7080*/  ULDC UR7, c[0x0][0x630] ;  /* 0x00018c0000077ab9 */ /* 0x000fe20000000800 */
[----:B------:R-:W-:Y:S01]  /*7090*/  ISETP.NE.AND.EX P1, PT, RZ, UR5, PT, P1 ;  /* 0x00000005ff007c0c */ /* 0x000fe2000bf25310 */
[----:B------:R-:W-:Y:S01]  /*70a0*/  IMAD.MOV.U32 R4, RZ, RZ, R16 ;  /* 0x000000ffff047224 */ /* 0x000fe200078e0010 */
[----:B0-----:R-:W-:-:S05]  /*70b0*/  I2FP.F32.U32 R5, R12 ;  /* 0x0000000c00057245 */ /* 0x001fca0000201000 */
[----:B------:R-:W-:Y:S01]  /*70c0*/  FMUL R14, R5, UR6 ;  /* 0x00000006050e7c20 */ /* 0x000fe20008400000 */
[----:B------:R-:W-:-:S05]  /*70d0*/  IMAD.MOV.U32 R5, RZ, RZ, R17 ;  /* 0x000000ffff057224 */ /* 0x000fca00078e0011 */
[----:B--2---:R-:W-:Y:S05]  /*70e0*/  @!P1 BRA `(.L_x_174) ;  /* 0x0000000000289947 */ /* 0x004fea0003800000 */
[----:B------:R-:W-:Y:S02]  /*70f0*/  ULDC UR6, c[0x0][0x634] ;  /* 0x00018d0000067ab9 */ /* 0x000fe40000000800 */
[----:B------:R-:W-:-:S05]  /*7100*/  IADD3 R5, P1, R16, UR6, RZ ;  /* 0x0000000610057c10 */ /* 0x000fca000ff3e0ff */
[----:B------:R-:W-:-:S04]  /*7110*/  IMAD.X R15, RZ, RZ, R17, P1 ;  /* 0x000000ffff0f7224 */ /* 0x000fc800008e0611 */
[----:B------:R-:W-:-:S04]  /*7120*/  IMAD.WIDE.U32 R6, R15, UR4, RZ ;  /* 0x000000040f067c25 */ /* 0x000fc8000f8e00ff */
[----:B------:R-:W-:-:S04]  /*7130*/  IMAD.WIDE.U32 R6, P1, R5, UR5, R6 ;  /* 0x0000000505067c25 */ /* 0x000fc8000f820006 */
[----:B------:R-:W-:-:S04]  /*7140*/  IMAD.WIDE.U32 R4, R5, UR4, RZ ;  /* 0x0000000405047c25 */ /* 0x000fc8000f8e00ff */
[----:B------:R-:W-:Y:S01]  /*7150*/  IMAD.MOV.U32 R4, RZ, RZ, R7 ;  /* 0x000000ffff047224 */ /* 0x000fe200078e0007 */
[----:B------:R-:W-:Y:S01]  /*7160*/  IADD3 RZ, P3, R5, R6, RZ ;  /* 0x0000000605ff7210 */ /* 0x000fe20007f7e0ff */
[----:B------:R-:W-:-:S04]  /*7170*/  IMAD.X R5, RZ, RZ, RZ, P1 ;  /* 0x000000ffff057224 */ /* 0x000fc800008e06ff */
[----:B------:R-:W-:-:S08]  /*7180*/  IMAD.WIDE.U32.X R4, R15, UR5, R4, P3 ;  /* 0x000000050f047c25 */ /* 0x000fd000098e0404 */
.L_x_174:
[--C-:B------:R-:W-:Y:S01]  /*7190*/  SHF.R.U64 R19, R4, UR7, R5.reuse ;  /* 0x0000000704137c19 */ /* 0x100fe20008001205 */
[----:B------:R-:W0:Y:S01]  /*71a0*/  F2I.U32.TRUNC.NTZ R14, R14 ;  /* 0x0000000e000e7305 */ /* 0x000e22000020f000 */
[----:B------:R-:W-:Y:S01]  /*71b0*/  SHF.R.U32.HI R4, RZ, UR7, R5 ;  /* 0x00000007ff047c19 */ /* 0x000fe20008011605 */
[----:B------:R-:W-:Y:S01]  /*71c0*/  ULDC.64 UR4, c[0x0][0x620] ;  /* 0x0001880000047ab9 */ /* 0x000fe20000000a00 */
[----:B------:R-:W-:Y:S01]  /*71d0*/  IADD3 R7, P1, RZ, -R19, RZ ;  /* 0x80000013ff077210 */ /* 0x000fe20007f3e0ff */
[----:B------:R-:W-:Y:S01]  /*71e0*/  ULDC.64 UR6, c[0x0][0x640] ;  /* 0x0001900000067ab9 */ /* 0x000fe20000000a00 */
[----:B------:R-:W2:Y:S03]  /*71f0*/  LDC R18, c[0x0][0x148] ;  /* 0x00005200ff127b82 */ /* 0x000ea60000000800 */
[----:B------:R-:W-:Y:S01]  /*7200*/  IMAD.X R4, RZ, RZ, ~R4, P1 ;  /* 0x000000ffff047224 */ /* 0x000fe200008e0e04 */
[----:B------:R-:W-:-:S03]  /*7210*/  ISETP.NE.U32.AND P1, PT, RZ, UR6, PT ;  /* 0x00000006ff007c0c */ /* 0x000fc6000bf25070 */
[----:B------:R-:W-:Y:S01]  /*7220*/  IMAD R6, R4, UR4, RZ ;  /* 0x0000000404067c24 */ /* 0x000fe2000f8e02ff */
[----:B------:R-:W-:Y:S01]  /*7230*/  ISETP.NE.AND.EX P1, PT, RZ, UR7, PT, P1 ;  /* 0x00000007ff007c0c */ /* 0x000fe2000bf25310 */
[----:B------:R-:W-:Y:S01]  /*7240*/  IMAD.WIDE.U32 R4, R7, UR4, R16 ;  /* 0x0000000407047c25 */ /* 0x000fe2000f8e0010 */
[----:B------:R-:W-:-:S03]  /*7250*/  ULDC UR4, c[0x0][0x618] ;  /* 0x0001860000047ab9 */ /* 0x000fc60000000800 */
[----:B------:R-:W-:Y:S01]  /*7260*/  IMAD R7, R7, UR5, R6 ;  /* 0x0000000507077c24 */ /* 0x000fe2000f8e0206 */
[----:B------:R-:W-:Y:S01]  /*7270*/  ULDC UR5, c[0x0][0x154] ;  /* 0x0000550000057ab9 */ /* 0x000fe20000000800 */
[----:B0-----:R-:W-:Y:S02]  /*7280*/  IMAD.MOV R6, RZ, RZ, -R14 ;  /* 0x000000ffff067224 */ /* 0x001fe400078e0a0e */
[----:B------:R-:W-:Y:S02]  /*7290*/  IMAD.IADD R5, R5, 0x1, R7 ;  /* 0x0000000105057824 */ /* 0x000fe400078e0207 */
[----:B-1----:R-:W-:Y:S01]  /*72a0*/  IMAD R12, R13, R6, R12 ;  /* 0x000000060d0c7224 */ /* 0x002fe200078e020c */
[----:B------:R-:W-:Y:S02]  /*72b0*/  I2FP.F32.U32 R6, R11 ;  /* 0x0000000b00067245 */ /* 0x000fe40000201000 */
[--C-:B------:R-:W-:Y:S02]  /*72c0*/  SHF.R.U64 R13, R4, UR4, R5.reuse ;  /* 0x00000004040d7c19 */ /* 0x100fe40008001205 */
[----:B------:R-:W-:Y:S01]  /*72d0*/  SHF.R.U32.HI R4, RZ, UR4, R5 ;  /* 0x00000004ff047c19 */ /* 0x000fe20008011605 */
[----:B------:R-:W-:Y:S01]  /*72e0*/  FMUL R6, R6, UR5 ;  /* 0x0000000506067c20 */ /* 0x000fe20008400000 */
[----:B------:R-:W-:-:S02]  /*72f0*/  ULDC UR4, c[0x0][0x608] ;  /* 0x0001820000047ab9 */ /* 0x000fc40000000800 */
[--C-:B------:R-:W-:Y:S01]  /*7300*/  SHF.R.U64 R15, R13, UR4, R4.reuse ;  /* 0x000000040d0f7c19 */ /* 0x100fe20008001204 */
[----:B------:R0:W1:Y:S01]  /*7310*/  F2I.U32.TRUNC.NTZ R20, R6 ;  /* 0x0000000600147305 */ /* 0x000062000020f000 */
[----:B------:R-:W-:Y:S01]  /*7320*/  SHF.R.U32.HI R4, RZ, UR4, R4 ;  /* 0x00000004ff047c19 */ /* 0x000fe20008011604 */
[----:B------:R-:W-:-:S03]  /*7330*/  ULDC UR4, c[0x0][0x658] ;  /* 0x0001960000047ab9 */ /* 0x000fc60000000800 */
[--C-:B------:R-:W-:Y:S02]  /*7340*/  SHF.R.U64 R14, R15, UR4, R4.reuse ;  /* 0x000000040f0e7c19 */ /* 0x100fe40008001204 */
[----:B------:R-:W-:-:S03]  /*7350*/  SHF.R.U32.HI R21, RZ, UR4, R4 ;  /* 0x00000004ff157c19 */ /* 0x000fc60008011604 */
[----:B------:R-:W-:Y:S02]  /*7360*/  IMAD.MOV.U32 R4, RZ, RZ, R14 ;  /* 0x000000ffff047224 */ /* 0x000fe400078e000e */
[----:B------:R-:W-:Y:S01]  /*7370*/  IMAD.MOV.U32 R5, RZ, RZ, R21 ;  /* 0x000000ffff057224 */ /* 0x000fe200078e0015 */
[----:B0-----:R-:W-:Y:S06]  /*7380*/  @!P1 BRA `(.L_x_175) ;  /* 0x0000000000289947 */ /* 0x001fec0003800000 */
        /* <DEDUP_REMOVED lines=10> */
.L_x_175:
[----:B------:R-:W-:Y:S01]  /*7430*/  ISETP.NE.AND P1, PT, R2, 0x1, PT ;  /* 0x000000010200780c */ /* 0x000fe20003f25270 */
[----:B------:R-:W-:Y:S01]  /*7440*/  ULDC UR4, c[0x0][0x648] ;  /* 0x0001920000047ab9 */ /* 0x000fe20000000800 */
[----:B------:R-:W-:Y:S01]  /*7450*/  LOP3.LUT R15, R15, UR16, RZ, 0xc0, !PT ;  /* 0x000000100f0f7c12 */ /* 0x000fe2000f8ec0ff */
[----:B-1----:R-:W-:Y:S01]  /*7460*/  IMAD.MOV R20, RZ, RZ, -R20 ;  /* 0x000000ffff147224 */ /* 0x002fe200078e0a14 */
[----:B------:R-:W-:Y:S01]  /*7470*/  SHF.R.U64 R4, R4, UR4, R5 ;  /* 0x0000000404047c19 */ /* 0x000fe20008001205 */
[----:B------:R-:W-:Y:S01]  /*7480*/  ULDC UR4, c[0x0][0x638] ;  /* 0x00018e0000047ab9 */ /* 0x000fe20000000800 */
[----:B------:R-:W-:Y:S01]  /*7490*/  LOP3.LUT R13, R13, UR15, RZ, 0xc0, !PT ;  /* 0x0000000f0d0d7c12 */ /* 0x000fe2000f8ec0ff */
[----:B------:R-:W-:Y:S02]  /*74a0*/  ULDC UR5, c[0x0][0x610] ;  /* 0x0001840000057ab9 */ /* 0x000fe40000000800 */
[----:B------:R-:W-:Y:S02]  /*74b0*/  IMAD.MOV R5, RZ, RZ, -R4 ;  /* 0x000000ffff057224 */ /* 0x000fe400078e0a04 */
[----:B------:R-:W-:-:S02]  /*74c0*/  IMAD R15, R4, UR17, R15 ;  /* 0x00000011040f7c24 */ /* 0x000fc4000f8e020f */
[----:B--2---:R-:W-:Y:S02]  /*74d0*/  @P1 IMAD R12, R18, R20, R11 ;  /* 0x00000014120c1224 */ /* 0x004fe400078e020b */
[----:B------:R-:W-:Y:S01]  /*74e0*/  IMAD R14, R5, UR4, R14 ;  /* 0x00000004050e7c24 */ /* 0x000fe2000f8e020e */
[----:B------:R-:W-:Y:S01]  /*74f0*/  ULDC UR4, c[0x0][0x600] ;  /* 0x0001800000047ab9 */ /* 0x000fe20000000800 */
[----:B------:R-:W-:Y:S02]  /*7500*/  IMAD R12, R15, UR5, R12 ;  /* 0x000000050f0c7c24 */ /* 0x000fe4000f8e020c */
[----:B------:R-:W-:Y:S02]  /*7510*/  IMAD R5, R14, UR4, R13 ;  /* 0x000000040e057c24 */ /* 0x000fe4000f8e020d */
[----:B------:R-:W-:-:S03]  /*7520*/  IMAD.MOV.U32 R4, RZ, RZ, 0x1 ;  /* 0x00000001ff047424 */ /* 0x000fc600078e00ff */
[----:B------:R-:W-:Y:S02]  /*7530*/  SEL R18, R5, R12, !P1 ;  /* 0x0000000c05127207 */ /* 0x000fe40004800000 */
[----:B------:R-:W-:-:S07]  /*7540*/  SEL R22, R12, R5, !P1 ;  /* 0x000000050c167207 */ /* 0x000fce0004800000 */
.L_x_173:
[----:B------:R-:W-:Y:S05]  /*7550*/  BSYNC B1 ;  /* 0x0000000000017941 */ /* 0x000fea0003800000 */
.L_x_172:
[----:B------:R-:W-:-:S13]  /*7560*/  LOP3.LUT P1, RZ, R4, 0xff, RZ, 0xc0, !PT ;  /* 0x000000ff04ff7812 */ /* 0x000fda000782c0ff */
[----:B------:R-:W-:Y:S05]  /*7570*/  @P1 BRA `(.L_x_176) ;  /* 0xfffffff400381947 */ /* 0x000fea000383ffff */
[----:B------:R-:W-:Y:S05]  /*7580*/  BSYNC B0 ;  /* 0x0000000000007941 */ /* 0x000fea0003800000 */
.L_x_164:
[----:B------:R-:W-:-:S03]  /*7590*/  UMOV UR4, 0xffffffff ;  /* 0xffffffff00047882 */ /* 0x000fc60000000000 */
[----:B------:R-:W-:Y:S05]  /*75a0*/  BRA.DIV UR4, `(.L_x_177) ;  /* 0x0000001604ec7947 */ /* 0x000fea000b800000 */
[----:B------:R-:W-:-:S13]  /*75b0*/  ELECT P6, URZ, PT ;  /* 0x00000000003f782f */ /* 0x000fda00038c0000 */
.L_x_226:
[----:B------:R-:W-:Y:S04]  /*75c0*/  BSSY B0, `(.L_x_178) ;  /* 0x0000154000007945 */ /* 0x000fe80003800000 */
[----:B------:R-:W-:Y:S05]  /*75d0*/  @!P6 BRA `(.L_x_179) ;  /* 0x000000140048e947 */ /* 0x000fea0003800000 */
[----:B------:R-:W-:-:S04]  /*75e0*/  LOP3.LUT R23, R23, 0x2, RZ, 0xfc, !PT ;  /* 0x0000000217177812 */ /* 0x000fc800078efcff */
[----:B------:R-:W-:-:S13]  /*75f0*/  ISETP.NE.AND P0, PT, R23, 0x3, PT ;  /* 0x000000031700780c */ /* 0x000fda0003f05270 */
[----:B------:R-:W-:Y:S05]  /*7600*/  @!P0 BRA `(.L_x_180) ;  /* 0x0000000000048947 */ /* 0x000fea0003800000 */
[----:B------:R-:W-:Y:S01]  /*7610*/  BPT.TRAP 0x1 ;  /* 0x000000040000795c */ /* 0x000fe20000300000 */
.L_x_180:
[----:B------:R-:W0:Y:S01]  /*7620*/  S2R R5, SR_CgaCtaId ;  /* 0x0000000000057919 */ /* 0x000e220000008800 */
[----:B------:R-:W-:Y:S02]  /*7630*/  MOV R0, 0x400 ;  /* 0x0000040000007802 */ /* 0x000fe40000000f00 */
[----:B------:R-:W-:Y:S02]  /*7640*/  SHF.L.U32 R2, R3, 0x1f, RZ ;  /* 0x0000001f03027819 */ /* 0x000fe400000006ff */
[----:B0-----:R-:W-:-:S05]  /*7650*/  LEA R5, R5, R0, 0x18 ;  /* 0x0000000005057211 */ /* 0x001fca00078ec0ff */
[----:B------:R-:W-:-:S04]  /*7660*/  VIADD R5, R5, 0x128 ;  /* 0x0000012805057836 */ /* 0x000fc80000000000 */
[C---:B------:R-:W-:Y:S02]  /*7670*/  IMAD R7, R8.reuse, 0x8, R5 ;  /* 0x0000000808077824 */ /* 0x040fe400078e0205 */
[----:B------:R-:W-:Y:S02]  /*7680*/  VIADD R8, R8, 0x1 ;  /* 0x0000000108087836 */ /* 0x000fe40000000000 */
[----:B------:R-:W0:Y:S03]  /*7690*/  SYNCS.PHASECHK.TRANS64.TRYWAIT P0, [R7+URZ], R2 ;  /* 0x00000002070075a7 */ /* 0x000e26000800017f */
[----:B------:R-:W-:-:S04]  /*76a0*/  ISETP.NE.AND P1, PT, R8, 0x25, PT ;  /* 0x000000250800780c */ /* 0x000fc80003f25270 */
[----:B------:R-:W-:Y:S02]  /*76b0*/  SEL R0, RZ, 0x1, P1 ;  /* 0x00000001ff007807 */ /* 0x000fe40000800000 */
[----:B------:R-:W-:Y:S02]  /*76c0*/  SEL R8, R8, RZ, P1 ;  /* 0x000000ff08087207 */ /* 0x000fe40000800000 */
[----:B------:R-:W-:-:S03]  /*76d0*/  LOP3.LUT R9, R3, R0, RZ, 0x3c, !PT ;  /* 0x0000000003097212 */ /* 0x000fc600078e3cff */
[----:B------:R-:W-:Y:S01]  /*76e0*/  IMAD R6, R8, 0x8, R5 ;  /* 0x0000000808067824 */ /* 0x000fe200078e0205 */
[----:B------:R-:W-:Y:S01]  /*76f0*/  SHF.L.U32 R3, R9, 0x1f, RZ ;  /* 0x0000001f09037819 */ /* 0x000fe200000006ff */
[----:B0-----:R-:W-:Y:S06]  /*7700*/  @!P0 BRA `(.L_x_181) ;  /* 0x0000001400b48947 */ /* 0x001fec0003800000 */
.L_x_227:
[----:B------:R-:W1:Y:S01]  /*7710*/  SYNCS.PHASECHK.TRANS64.TRYWAIT P0, [R6+URZ], R3 ;  /* 0x00000003060075a7 */ /* 0x000e62000800017f */
[----:B------:R-:W-:-:S05]  /*7720*/  VIADD R0, R8, 0x1 ;  /* 0x0000000108007836 */ /* 0x000fca0000000000 */
[----:B------:R-:W-:-:S04]  /*7730*/  ISETP.NE.AND P1, PT, R0, 0x25, PT ;  /* 0x000000250000780c */ /* 0x000fc80003f25270 */
[----:B0-----:R-:W-:Y:S02]  /*7740*/  SEL R2, RZ, 0x1, P1 ;  /* 0x00000001ff027807 */ /* 0x001fe40000800000 */
[----:B------:R-:W-:Y:S02]  /*7750*/  SEL R0, R0, RZ, P1 ;  /* 0x000000ff00007207 */ /* 0x000fe40000800000 */
[----:B------:R-:W-:-:S03]  /*7760*/  LOP3.LUT R9, R9, R2, RZ, 0x3c, !PT ;  /* 0x0000000209097212 */ /* 0x000fc600078e3cff */
[----:B------:R-:W-:Y:S01]  /*7770*/  IMAD R7, R0, 0x8, R5 ;  /* 0x0000000800077824 */ /* 0x000fe200078e0205 */
[----:B------:R-:W-:Y:S01]  /*7780*/  SHF.L.U32 R4, R9, 0x1f, RZ ;  /* 0x0000001f09047819 */ /* 0x000fe200000006ff */
[----:B-1----:R-:W-:Y:S06]  /*7790*/  @!P0 BRA `(.L_x_182) ;  /* 0x0000001400a48947 */ /* 0x002fec0003800000 */
.L_x_228:
[----:B------:R-:W1:Y:S01]  /*77a0*/  SYNCS.PHASECHK.TRANS64.TRYWAIT P0, [R7+URZ], R4 ;  /* 0x00000004070075a7 */ /* 0x000e62000800017f */
[----:B------:R-:W-:-:S05]  /*77b0*/  VIADD R0, R0, 0x1 ;  /* 0x0000000100007836 */ /* 0x000fca0000000000 */
[----:B------:R-:W-:-:S04]  /*77c0*/  ISETP.NE.AND P1, PT, R0, 0x25, PT ;  /* 0x000000250000780c */ /* 0x000fc80003f25270 */
[----:B------:R-:W-:Y:S02]  /*77d0*/  SEL R2, RZ, 0x1, P1 ;  /* 0x00000001ff027807 */ /* 0x000fe40000800000 */
[----:B------:R-:W-:Y:S02]  /*77e0*/  SEL R0, R0, RZ, P1 ;  /* 0x000000ff00007207 */ /* 0x000fe40000800000 */
[----:B------:R-:W-:-:S03]  /*77f0*/  LOP3.LUT R9, R9, R2, RZ, 0x3c, !PT ;  /* 0x0000000209097212 */ /* 0x000fc600078e3cff */
[----:B0-----:R-:W-:Y:S01]  /*7800*/  IMAD R6, R0, 0x8, R5 ;  /* 0x0000000800067824 */ /* 0x001fe200078e0205 */
[----:B------:R-:W-:Y:S01]  /*7810*/  SHF.L.U32 R3, R9, 0x1f, RZ ;  /* 0x0000001f09037819 */ /* 0x000fe200000006ff */
[----:B-1----:R-:W-:Y:S06]  /*7820*/  @!P0 BRA `(.L_x_183) ;  /* 0x0000001400948947 */ /* 0x002fec0003800000 */
.L_x_229:
        /* <DEDUP_REMOVED lines=9> */
.L_x_230:
        /* <DEDUP_REMOVED lines=9> */
.L_x_231:
        /* <DEDUP_REMOVED lines=9> */
.L_x_232:
        /* <DEDUP_REMOVED lines=9> */
.L_x_233:
        /* <DEDUP_REMOVED lines=9> */
.L_x_234:
        /* <DEDUP_REMOVED lines=9> */
.L_x_235:
        /* <DEDUP_REMOVED lines=9> */
.L_x_236:
        /* <DEDUP_REMOVED lines=9> */
.L_x_237:
        /* <DEDUP_REMOVED lines=9> */
.L_x_238:
        /* <DEDUP_REMOVED lines=9> */
.L_x_239:
        /* <DEDUP_REMOVED lines=9> */
.L_x_240:
        /* <DEDUP_REMOVED lines=9> */
.L_x_241:
        /* <DEDUP_REMOVED lines=9> */
.L_x_242:
        /* <DEDUP_REMOVED lines=9> */
.L_x_243:
        /* <DEDUP_REMOVED lines=9> */
.L_x_244:
        /* <DEDUP_REMOVED lines=9> */
.L_x_245:
        /* <DEDUP_REMOVED lines=9> */
.L_x_246:
        /* <DEDUP_REMOVED lines=9> */
.L_x_247:
        /* <DEDUP_REMOVED lines=9> */
.L_x_248:
        /* <DEDUP_REMOVED lines=9> */
.L_x_249:
        /* <DEDUP_REMOVED lines=9> */
.L_x_250:
        /* <DEDUP_REMOVED lines=9> */
.L_x_251:
        /* <DEDUP_REMOVED lines=9> */
.L_x_252:
        /* <DEDUP_REMOVED lines=9> */
.L_x_253:
        /* <DEDUP_REMOVED lines=9> */
.L_x_254:
        /* <DEDUP_REMOVED lines=9> */
.L_x_255:
        /* <DEDUP_REMOVED lines=9> */
.L_x_256:
        /* <DEDUP_REMOVED lines=9> */
.L_x_257:
        /* <DEDUP_REMOVED lines=9> */
.L_x_258:
        /* <DEDUP_REMOVED lines=9> */
.L_x_259:
        /* <DEDUP_REMOVED lines=9> */
.L_x_260:
        /* <DEDUP_REMOVED lines=9> */
.L_x_261:
[----:B------:R-:W1:Y:S01]  /*8a30*/  SYNCS.PHASECHK.TRANS64.TRYWAIT P0, [R6+URZ], R3 ;  /* 0x00000003060075a7 */ /* 0x000e62000800017f */
[----:B------:R-:W-:-:S05]  /*8a40*/  VIADD R0, R0, 0x1 ;  /* 0x0000000100007836 */ /* 0x000fca0000000000 */
[----:B------:R-:W-:-:S04]  /*8a50*/  ISETP.NE.AND P1, PT, R0, 0x25, PT ;  /* 0x000000250000780c */ /* 0x000fc80003f25270 */
[----:B------:R-:W-:Y:S02]  /*8a60*/  SEL R2, RZ, 0x1, P1 ;  /* 0x00000001ff027807 */ /* 0x000fe40000800000 */
[----:B------:R-:W-:Y:S02]  /*8a70*/  SEL R0, R0, RZ, P1 ;  /* 0x000000ff00007207 */ /* 0x000fe40000800000 */
[----:B------:R-:W-:Y:S01]  /*8a80*/  LOP3.LUT R2, R9, R2, RZ, 0x3c, !PT ;  /* 0x0000000209027212 */ /* 0x000fe200078e3cff */
[----:B-1----:R-:W-:Y:S06]  /*8a90*/  @!P0 BRA `(.L_x_216) ;  /* 0x0000000c008c8947 */ /* 0x002fec0003800000 */
.L_x_262:
[----:B------:R-:W-:Y:S01]  /*8aa0*/  IMAD R5, R0, 0x8, R5 ;  /* 0x0000000800057824 */ /* 0x000fe200078e0205 */
[----:B------:R-:W-:-:S07]  /*8ab0*/  SHF.L.U32 R0, R2, 0x1f, RZ ;  /* 0x0000001f02007819 */ /* 0x000fce00000006ff */
.L_x_217:
[----:B--2---:R2:W3:Y:S02]  /*8ac0*/  SYNCS.PHASECHK.TRANS64.TRYWAIT P0, [R5+URZ], R0 ;  /* 0x00000000050075a7 */ /* 0x0044e4000800017f */
[----:B---3--:R-:W-:Y:S05]  /*8ad0*/  @!P0 NANOSLEEP.SYNCS 0x989680 ;  /* 0x009896800000895d */ /* 0x008fea0003900000 */
[----:B------:R-:W3:Y:S02]  /*8ae0*/  @!P0 SYNCS.PHASECHK.TRANS64 P0, [R5+URZ], R0 ;  /* 0x00000000050085a7 */ /* 0x000ee4000800007f */
[----:B---3--:R-:W-:Y:S05]  /*8af0*/  @!P0 BRA `(.L_x_217) ;  /* 0xfffffffc00f08947 */ /* 0x008fea000383ffff */
.L_x_179:
[----:B------:R-:W-:Y:S05]  /*8b00*/  BSYNC B0 ;  /* 0x0000000000007941 */ /* 0x000fea0003800000 */
.L_x_178:
[----:B------:R-:W-:Y:S05]  /*8b10*/  EXIT ;  /* 0x000000000000794d */ /* 0x000fea0003800000 */
.L_x_16:
[----:B-1----:R-:W-:-:S04]  /*8b20*/  IMAD.U32 R3, RZ, RZ, UR43 ;  /* 0x0000002bff037e24 */ /* 0x002fc8000f8e00ff */
[----:B------:R1:W2:Y:S03]  /*8b30*/  SYNCS.PHASECHK.TRANS64.TRYWAIT P0, [R3+URZ+-0x8], R0 ;  /* 0xfffff800030075a7 */ /* 0x0002a6000800017f */
[----:B--2---:R-:W-:Y:S05]  /*8b40*/  @!P0 NANOSLEEP.SYNCS 0x989680 ;  /* 0x009896800000895d */ /* 0x004fea0003900000 */
[----:B------:R-:W2:Y:S02]  /*8b50*/  @!P0 SYNCS.PHASECHK.TRANS64 P0, [R3+URZ+-0x8], R0 ;  /* 0xfffff800030085a7 */ /* 0x000ea4000800007f */
[----:B--2---:R-:W-:Y:S05]  /*8b60*/  @!P0 BRA `(.L_x_16) ;  /* 0xfffffffc00ec8947 */ /* 0x004fea000383ffff */
[----:B------:R-:W-:Y:S05]  /*8b70*/  BRA `(.L_x_218) ;  /* 0xffffff8c00887947 */ /* 0x000fea000383ffff */
.L_x_21:
[----:B--2---:R2:W3:Y:S02]  /*8b80*/  SYNCS.PHASECHK.TRANS64.TRYWAIT P1, [R3+URZ], R0 ;  /* 0x00000000030075a7 */ /* 0x0044e4000802017f */
[----:B---3--:R-:W-:Y:S05]  /*8b90*/  @!P1 NANOSLEEP.SYNCS 0x989680 ;  /* 0x009896800000995d */ /* 0x008fea0003900000 */
[----:B------:R-:W3:Y:S02]  /*8ba0*/  @!P1 SYNCS.PHASECHK.TRANS64 P1, [R3+URZ], R0 ;  /* 0x00000000030095a7 */ /* 0x000ee4000802007f */
[----:B---3--:R-:W-:Y:S05]  /*8bb0*/  @!P1 BRA `(.L_x_21) ;  /* 0xfffffffc00f09947 */ /* 0x008fea000383ffff */
[----:B------:R-:W-:Y:S05]  /*8bc0*/  BRA `(.L_x_20) ;  /* 0xffffff8c00fc7947 */ /* 0x000fea000383ffff */
.L_x_26:
[----:B--2---:R-:W-:-:S04]  /*8bd0*/  IMAD.U32 R4, RZ, RZ, UR4 ;  /* 0x00000004ff047e24 */ /* 0x004fc8000f8e00ff */
[----:B------:R2:W3:Y:S03]  /*8be0*/  SYNCS.PHASECHK.TRANS64.TRYWAIT P1, [R4+URZ], R3 ;  /* 0x00000003040075a7 */ /* 0x0004e6000802017f */
[----:B---3--:R-:W-:Y:S05]  /*8bf0*/  @!P1 NANOSLEEP.SYNCS 0x989680 ;  /* 0x009896800000995d */ /* 0x008fea0003900000 */
[----:B------:R-:W3:Y:S02]  /*8c00*/  @!P1 SYNCS.PHASECHK.TRANS64 P1, [R4+URZ], R3 ;  /* 0x00000003040095a7 */ /* 0x000ee4000802007f */
[----:B---3--:R-:W-:Y:S05]  /*8c10*/  @!P1 BRA `(.L_x_26) ;  /* 0xfffffffc00ec9947 */ /* 0x008fea000383ffff */
[----:B------:R-:W-:Y:S05]  /*8c20*/  BRA `(.L_x_25) ;  /* 0xffffff9000707947 */ /* 0x000fea000383ffff */
.L_x_32:
[----:B0-----:R-:W-:-:S04]  /*8c30*/  IMAD.U32 R3, RZ, RZ, UR43 ;  /* 0x0000002bff037e24 */ /* 0x001fc8000f8e00ff */
[----:B------:R0:W1:Y:S03]  /*8c40*/  SYNCS.PHASECHK.TRANS64.TRYWAIT P0, [R3+URZ+0x8], R0 ;  /* 0x00000800030075a7 */ /* 0x000066000800017f */
[----:B-1----:R-:W-:Y:S05]  /*8c50*/  @!P0 NANOSLEEP.SYNCS 0x989680 ;  /* 0x009896800000895d */ /* 0x002fea0003900000 */
[----:B------:R-:W1:Y:S02]  /*8c60*/  @!P0 SYNCS.PHASECHK.TRANS64 P0, [R3+URZ+0x8], R0 ;  /* 0x00000800030085a7 */ /* 0x000e64000800007f */
[----:B-1----:R-:W-:Y:S05]  /*8c70*/  @!P0 BRA `(.L_x_32) ;  /* 0xfffffffc00ec8947 */ /* 0x002fea000383ffff */
[----:B------:R-:W-:Y:S05]  /*8c80*/  BRA `(.L_x_219) ;  /* 0xffffff9400547947 */ /* 0x000fea000383ffff */
.L_x_165:
[----:B------:R-:W-:Y:S01]  /*8c90*/  BSSY B1, `(.L_x_220) ;  /* 0x0000006000017945 */ /* 0x000fe20003800000 */
[----:B------:R-:W-:-:S07]  /*8ca0*/  IMAD.MOV.U32 R15, RZ, RZ, -0x1 ;  /* 0xffffffffff0f7424 */ /* 0x000fce00078e00ff */
[----:B-----5:R-:W-:Y:S05]  /*8cb0*/  WARPSYNC.COLLECTIVE R15, `(.L_x_221) ;  /* 0x000000000f0c7348 */ /* 0x020fea0003c00000 */
[----:B------:R-:W-:Y:S02]  /*8cc0*/  ELECT P6, UR62, PT ;  /* 0x00000000003e782f */ /* 0x000fe400038c0000 */
[----:B------:R-:W-:Y:S01]  /*8cd0*/  MOV R14, UR62 ;  /* 0x0000003e000e7c02 */ /* 0x000fe20008000f00 */
[----:B-----5:R-:W-:Y:S10]  /*8ce0*/  ENDCOLLECTIVE ;  /* 0x000000000000791b */ /* 0x020ff40003800000 */
.L_x_221:
[----:B------:R-:W-:Y:S05]  /*8cf0*/  BSYNC B1 ;  /* 0x0000000000017941 */ /* 0x000fea0003800000 */
.L_x_220:
[----:B------:R-:W-:Y:S05]  /*8d00*/  BRA `(.L_x_222) ;  /* 0xffffffdc00607947 */ /* 0x000fea000383ffff */
.L_x_168:
[----:B-1----:R1:W2:Y:S02]  /*8d10*/  SYNCS.PHASECHK.TRANS64.TRYWAIT P1, [R11+URZ+0x128], R6 ;  /* 0x000128060b0075a7 */ /* 0x0022a4000802017f */
[----:B--2---:R-:W-:Y:S05]  /*8d20*/  @!P1 NANOSLEEP.SYNCS 0x989680 ;  /* 0x009896800000995d */ /* 0x004fea0003900000 */
[----:B------:R-:W2:Y:S02]  /*8d30*/  @!P1 SYNCS.PHASECHK.TRANS64 P1, [R11+URZ+0x128], R6 ;  /* 0x000128060b0095a7 */ /* 0x000ea4000802007f */
[----:B--2---:R-:W-:Y:S05]  /*8d40*/  @!P1 BRA `(.L_x_168) ;  /* 0xfffffffc00f09947 */ /* 0x004fea000383ffff */
[----:B------:R-:W-:Y:S05]  /*8d50*/  BRA `(.L_x_223) ;  /* 0xffffffdc00947947 */ /* 0x000fea000383ffff */
.L_x_177:
[----:B------:R-:W-:Y:S01]  /*8d60*/  BSSY B0, `(.L_x_224) ;  /* 0x0000006000007945 */ /* 0x000fe20003800000 */
[----:B------:R-:W-:-:S07]  /*8d70*/  IMAD.MOV.U32 R15, RZ, RZ, -0x1 ;  /* 0xffffffffff0f7424 */ /* 0x000fce00078e00ff */
[----:B-----5:R-:W-:Y:S05]  /*8d80*/  WARPSYNC.COLLECTIVE R15, `(.L_x_225) ;  /* 0x000000000f0c7348 */ /* 0x020fea0003c00000 */
[----:B------:R-:W-:Y:S02]  /*8d90*/  ELECT P6, UR62, PT ;  /* 0x00000000003e782f */ /* 0x000fe400038c0000 */
[----:B------:R-:W-:Y:S01]  /*8da0*/  MOV R14, UR62 ;  /* 0x0000003e000e7c02 */ /* 0x000fe20008000f00 */
[----:B-----5:R-:W-:Y:S10]  /*8db0*/  ENDCOLLECTIVE ;  /* 0x000000000000791b */ /* 0x020ff40003800000 */
.L_x_225:
[----:B------:R-:W-:Y:S05]  /*8dc0*/  BSYNC B0 ;  /* 0x0000000000007941 */ /* 0x000fea0003800000 */
.L_x_224:
[----:B------:R-:W-:Y:S05]  /*8dd0*/  BRA `(.L_x_226) ;  /* 0xffffffe400f87947 */ /* 0x000fea000383ffff */
.L_x_181:
[----:B0-----:R0:W1:Y:S02]  /*8de0*/  SYNCS.PHASECHK.TRANS64.TRYWAIT P0, [R7+URZ], R2 ;  /* 0x00000002070075a7 */ /* 0x001064000800017f */
[----:B-1----:R-:W-:Y:S05]  /*8df0*/  @!P0 NANOSLEEP.SYNCS 0x989680 ;  /* 0x009896800000895d */ /* 0x002fea0003900000 */
[----:B------:R-:W1:Y:S02]  /*8e00*/  @!P0 SYNCS.PHASECHK.TRANS64 P0, [R7+URZ], R2 ;  /* 0x00000002070085a7 */ /* 0x000e64000800007f */
[----:B-1----:R-:W-:Y:S05]  /*8e10*/  @!P0 BRA `(.L_x_181) ;  /* 0xfffffffc00f08947 */ /* 0x002fea000383ffff */
[----:B------:R-:W-:Y:S05]  /*8e20*/  BRA `(.L_x_227) ;  /* 0xffffffe800387947 */ /* 0x000fea000383ffff */
.L_x_182:
[----:B0-----:R0:W1:Y:S02]  /*8e30*/  SYNCS.PHASECHK.TRANS64.TRYWAIT P0, [R6+URZ], R3 ;  /* 0x00000003060075a7 */ /* 0x001064000800017f */
[----:B-1----:R-:W-:Y:S05]  /*8e40*/  @!P0 NANOSLEEP.SYNCS 0x989680 ;  /* 0x009896800000895d */ /* 0x002fea0003900000 */
[----:B------:R-:W1:Y:S02]  /*8e50*/  @!P0 SYNCS.PHASECHK.TRANS64 P0, [R6+URZ], R3 ;  /* 0x00000003060085a7 */ /* 0x000e64000800007f */
[----:B-1----:R-:W-:Y:S05]  /*8e60*/  @!P0 BRA `(.L_x_182) ;  /* 0xfffffffc00f08947 */ /* 0x002fea000383ffff */
[----:B------:R-:W-:Y:S05]  /*8e70*/  BRA `(.L_x_228) ;  /* 0xffffffe800487947 */ /* 0x000fea000383ffff */
.L_x_183:
[----:B0-----:R0:W1:Y:S02]  /*8e80*/  SYNCS.PHASECHK.TRANS64.TRYWAIT P0, [R7+URZ], R4 ;  /* 0x00000004070075a7 */ /* 0x001064000800017f */
[----:B-1----:R-:W-:Y:S05]  /*8e90*/  @!P0 NANOSLEEP.SYNCS 0x989680 ;  /* 0x009896800000895d */ /* 0x002fea0003900000 */
[----:B------:R-:W1:Y:S02]  /*8ea0*/  @!P0 SYNCS.PHASECHK.TRANS64 P0, [R7+URZ], R4 ;  /* 0x00000004070085a7 */ /* 0x000e64000800007f */
[----:B-1----:R-:W-:Y:S05]  /*8eb0*/  @!P0 BRA `(.L_x_183) ;  /* 0xfffffffc00f08947 */ /* 0x002fea000383ffff */
[----:B------:R-:W-:Y:S05]  /*8ec0*/  BRA `(.L_x_229) ;  /* 0xffffffe800587947 */ /* 0x000fea000383ffff */
.L_x_184:
[----:B0-----:R0:W1:Y:S02]  /*8ed0*/  SYNCS.PHASECHK.TRANS64.TRYWAIT P0, [R6+URZ], R3 ;  /* 0x00000003060075a7 */ /* 0x001064000800017f */
[----:B-1----:R-:W-:Y:S05]  /*8ee0*/  @!P0 NANOSLEEP.SYNCS 0x989680 ;  /* 0x009896800000895d */ /* 0x002fea0003900000 */
[----:B------:R-:W1:Y:S02]  /*8ef0*/  @!P0 SYNCS.PHASECHK.TRANS64 P0, [R6+URZ], R3 ;  /* 0x00000003060085a7 */ /* 0x000e64000800007f */
[----:B-1----:R-:W-:Y:S05]  /*8f00*/  @!P0 BRA `(.L_x_184) ;  /* 0xfffffffc00f08947 */ /* 0x002fea000383ffff */
[----:B------:R-:W-:Y:S05]  /*8f10*/  BRA `(.L_x_230) ;  /* 0xffffffe800687947 */ /* 0x000fea000383ffff */
.L_x_185:
[----:B0-----:R0:W1:Y:S02]  /*8f20*/  SYNCS.PHASECHK.TRANS64.TRYWAIT P0, [R7+URZ], R4 ;  /* 0x00000004070075a7 */ /* 0x001064000800017f */
[----:B-1----:R-:W-:Y:S05]  /*8f30*/  @!P0 NANOSLEEP.SYNCS 0x989680 ;  /* 0x009896800000895d */ /* 0x002fea0003900000 */
[----:B------:R-:W1:Y:S02]  /*8f40*/  @!P0 SYNCS.PHASECHK.TRANS64 P0, [R7+URZ], R4 ;  /* 0x00000004070085a7 */ /* 0x000e64000800007f */
[----:B-1----:R-:W-:Y:S05]  /*8f50*/  @!P0 BRA `(.L_x_185) ;  /* 0xfffffffc00f08947 */ /* 0x002fea000383ffff */
[----:B------:R-:W-:Y:S05]  /*8f60*/  BRA `(.L_x_231) ;  /* 0xffffffe800787947 */ /* 0x000fea000383ffff */
.L_x_186:
[----:B0-----:R0:W1:Y:S02]  /*8f70*/  SYNCS.PHASECHK.TRANS64.TRYWAIT P0, [R6+URZ], R3 ;  /* 0x00000003060075a7 */ /* 0x001064000800017f */
[----:B-1----:R-:W-:Y:S05]  /*8f80*/  @!P0 NANOSLEEP.SYNCS 0x989680 ;  /* 0x009896800000895d */ /* 0x002fea0003900000 */
[----:B------:R-:W1:Y:S02]  /*8f90*/  @!P0 SYNCS.PHASECHK.TRANS64 P0, [R6+URZ], R3 ;  /* 0x00000003060085a7 */ /* 0x000e64000800007f */
[----:B-1----:R-:W-:Y:S05]  /*8fa0*/  @!P0 BRA `(.L_x_186) ;  /* 0xfffffffc00f08947 */ /* 0x002fea000383ffff */
[----:B------:R-:W-:Y:S05]  /*8fb0*/  BRA `(.L_x_232) ;  /* 0xffffffe800887947 */ /* 0x000fea000383ffff */
.L_x_187:
[----:B0-----:R0:W1:Y:S02]  /*8fc0*/  SYNCS.PHASECHK.TRANS64.TRYWAIT P0, [R7+URZ], R4 ;  /* 0x00000004070075a7 */ /* 0x001064000800017f */
[----:B-1----:R-:W-:Y:S05]  /*8fd0*/  @!P0 NANOSLEEP.SYNCS 0x989680 ;  /* 0x009896800000895d */ /* 0x002fea0003900000 */
[----:B------:R-:W1:Y:S02]  /*8fe0*/  @!P0 SYNCS.PHASECHK.TRANS64 P0, [R7+URZ], R4 ;  /* 0x00000004070085a7 */ /* 0x000e64000800007f */
[----:B-1----:R-:W-:Y:S05]  /*8ff0*/  @!P0 BRA `(.L_x_187) ;  /* 0xfffffffc00f08947 */ /* 0x002fea000383ffff */
[----:B------:R-:W-:Y:S05]  /*9000*/  BRA `(.L_x_233) ;  /* 0xffffffe800987947 */ /* 0x000fea000383ffff */
.L_x_188:
[----:B0-----:R0:W1:Y:S02]  /*9010*/  SYNCS.PHASECHK.TRANS64.TRYWAIT P0, [R6+URZ], R3 ;  /* 0x00000003060075a7 */ /* 0x001064000800017f */
[----:B-1----:R-:W-:Y:S05]  /*9020*/  @!P0 NANOSLEEP.SYNCS 0x989680 ;  /* 0x009896800000895d */ /* 0x002fea0003900000 */
[----:B------:R-:W1:Y:S02]  /*9030*/  @!P0 SYNCS.PHASECHK.TRANS64 P0, [R6+URZ], R3 ;  /* 0x00000003060085a7 */ /* 0x000e64000800007f */
[----:B-1----:R-:W-:Y:S05]  /*9040*/  @!P0 BRA `(.L_x_188) ;  /* 0xfffffffc00f08947 */ /* 0x002fea000383ffff */
[----:B------:R-:W-:Y:S05]  /*9050*/  BRA `(.L_x_234) ;  /* 0xffffffe800a87947 */ /* 0x000fea000383ffff */
.L_x_189:
[----:B0-----:R0:W1:Y:S02]  /*9060*/  SYNCS.PHASECHK.TRANS64.TRYWAIT P0, [R7+URZ], R4 ;  /* 0x00000004070075a7 */ /* 0x001064000800017f */
[----:B-1----:R-:W-:Y:S05]  /*9070*/  @!P0 NANOSLEEP.SYNCS 0x989680 ;  /* 0x009896800000895d */ /* 0x002fea0003900000 */
[----:B------:R-:W1:Y:S02]  /*9080*/  @!P0 SYNCS.PHASECHK.TRANS64 P0, [R7+URZ], R4 ;  /* 0x00000004070085a7 */ /* 0x000e64000800007f */
[----:B-1----:R-:W-:Y:S05]  /*9090*/  @!P0 BRA `(.L_x_189) ;  /* 0xfffffffc00f08947 */ /* 0x002fea000383ffff */
[----:B------:R-:W-:Y:S05]  /*90a0*/  BRA `(.L_x_235) ;  /* 0xffffffe800b87947 */ /* 0x000fea000383ffff */
.L_x_190:
[----:B0-----:R0:W1:Y:S02]  /*90b0*/  SYNCS.PHASECHK.TRANS64.TRYWAIT P0, [R6+URZ], R3 ;  /* 0x00000003060075a7 */ /* 0x001064000800017f */
[----:B-1----:R-:W-:Y:S05]  /*90c0*/  @!P0 NANOSLEEP.SYNCS 0x989680 ;  /* 0x009896800000895d */ /* 0x002fea0003900000 */
[----:B------:R-:W1:Y:S02]  /*90d0*/  @!P0 SYNCS.PHASECHK.TRANS64 P0, [R6+URZ], R3 ;  /* 0x00000003060085a7 */ /* 0x000e64000800007f */
[----:B-1----:R-:W-:Y:S05]  /*90e0*/  @!P0 BRA `(.L_x_190) ;  /* 0xfffffffc00f08947 */ /* 0x002fea000383ffff */
[----:B------:R-:W-:Y:S05]  /*90f0*/  BRA `(.L_x_236) ;  /* 0xffffffe800c87947 */ /* 0x000fea000383ffff */
.L_x_191:
[----:B0-----:R0:W1:Y:S02]  /*9100*/  SYNCS.PHASECHK.TRANS64.TRYWAIT P0, [R7+URZ], R4 ;  /* 0x00000004070075a7 */ /* 0x001064000800017f */
[----:B-1----:R-:W-:Y:S05]  /*9110*/  @!P0 NANOSLEEP.SYNCS 0x989680 ;  /* 0x009896800000895d */ /* 0x002fea0003900000 */
[----:B------:R-:W1:Y:S02]  /*9120*/  @!P0 SYNCS.PHASECHK.TRANS64 P0, [R7+URZ], R4 ;  /* 0x00000004070085a7 */ /* 0x000e64000800007f */
[----:B-1----:R-:W-:Y:S05]  /*9130*/  @!P0 BRA `(.L_x_191) ;  /* 0xfffffffc00f08947 */ /* 0x002fea000383ffff */
[----:B------:R-:W-:Y:S05]  /*9140*/  BRA `(.L_x_237) ;  /* 0xffffffe800d87947 */ /* 0x000fea000383ffff */
.L_x_192:
[----:B0-----:R0:W1:Y:S02]  /*9150*/  SYNCS.PHASECHK.TRANS64.TRYWAIT P0, [R6+URZ], R3 ;  /* 0x00000003060075a7 */ /* 0x001064000800017f */
[----:B-1----:R-:W-:Y:S05]  /*9160*/  @!P0 NANOSLEEP.SYNCS 0x989680 ;  /* 0x009896800000895d */ /* 0x002fea0003900000 */
[----:B------:R-:W1:Y:S02]  /*9170*/  @!P0 SYNCS.PHASECHK.TRANS64 P0, [R6+URZ], R3 ;  /* 0x00000003060085a7 */ /* 0x000e64000800007f */
[----:B-1----:R-:W-:Y:S05]  /*9180*/  @!P0 BRA `(.L_x_192) ;  /* 0xfffffffc00f08947 */ /* 0x002fea000383ffff */
[----:B------:R-:W-:Y:S05]  /*9190*/  BRA `(.L_x_238) ;  /* 0xffffffe800e87947 */ /* 0x000fea000383ffff */
.L_x_193:
[----:B0-----:R0:W1:Y:S02]  /*91a0*/  SYNCS.PHASECHK.TRANS64.TRYWAIT P0, [R7+URZ], R4 ;  /* 0x00000004070075a7 */ /* 0x001064000800017f */
[----:B-1----:R-:W-:Y:S05]  /*91b0*/  @!P0 NANOSLEEP.SYNCS 0x989680 ;  /* 0x009896800000895d */ /* 0x002fea0003900000 */
[----:B------:R-:W1:Y:S02]  /*91c0*/  @!P0 SYNCS.PHASECHK.TRANS64 P0, [R7+URZ], R4 ;  /* 0x00000004070085a7 */ /* 0x000e64000800007f */
[----:B-1----:R-:W-:Y:S05]  /*91d0*/  @!P0 BRA `(.L_x_193) ;  /* 0xfffffffc00f08947 */ /* 0x002fea000383ffff */
[----:B------:R-:W-:Y:S05]  /*91e0*/  BRA `(.L_x_239) ;  /* 0xffffffe800f87947 */ /* 0x000fea000383ffff */
.L_x_194:
[----:B0-----:R0:W1:Y:S02]  /*91f0*/  SYNCS.PHASECHK.TRANS64.TRYWAIT P0, [R6+URZ], R3 ;  /* 0x00000003060075a7 */ /* 0x001064000800017f */
[----:B-1----:R-:W-:Y:S05]  /*9200*/  @!P0 NANOSLEEP.SYNCS 0x989680 ;  /* 0x009896800000895d */ /* 0x002fea0003900000 */
[----:B------:R-:W1:Y:S02]  /*9210*/  @!P0 SYNCS.PHASECHK.TRANS64 P0, [R6+URZ], R3 ;  /* 0x00000003060085a7 */ /* 0x000e64000800007f */
[----:B-1----:R-:W-:Y:S05]  /*9220*/  @!P0 BRA `(.L_x_194) ;  /* 0xfffffffc00f08947 */ /* 0x002fea000383ffff */
[----:B------:R-:W-:Y:S05]  /*9230*/  BRA `(.L_x_240) ;  /* 0xffffffec00087947 */ /* 0x000fea000383ffff */
.L_x_195:
[----:B0-----:R0:W1:Y:S02]  /*9240*/  SYNCS.PHASECHK.TRANS64.TRYWAIT P0, [R7+URZ], R4 ;  /* 0x00000004070075a7 */ /* 0x001064000800017f */
[----:B-1----:R-:W-:Y:S05]  /*9250*/  @!P0 NANOSLEEP.SYNCS 0x989680 ;  /* 0x009896800000895d */ /* 0x002fea0003900000 */
[----:B------:R-:W1:Y:S02]  /*9260*/  @!P0 SYNCS.PHASECHK.TRANS64 P0, [R7+URZ], R4 ;  /* 0x00000004070085a7 */ /* 0x000e64000800007f */
[----:B-1----:R-:W-:Y:S05]  /*9270*/  @!P0 BRA `(.L_x_195) ;  /* 0xfffffffc00f08947 */ /* 0x002fea000383ffff */
[----:B------:R-:W-:Y:S05]  /*9280*/  BRA `(.L_x_241) ;  /* 0xffffffec00187947 */ /* 0x000fea000383ffff */
.L_x_196:
[----:B0-----:R0:W1:Y:S02]  /*9290*/  SYNCS.PHASECHK.TRANS64.TRYWAIT P0, [R6+URZ], R3 ;  /* 0x00000003060075a7 */ /* 0x001064000800017f */
[----:B-1----:R-:W-:Y:S05]  /*92a0*/  @!P0 NANOSLEEP.SYNCS 0x989680 ;  /* 0x009896800000895d */ /* 0x002fea0003900000 */
[----:B------:R-:W1:Y:S02]  /*92b0*/  @!P0 SYNCS.PHASECHK.TRANS64 P0, [R6+URZ], R3 ;  /* 0x00000003060085a7 */ /* 0x000e64000800007f */
[----:B-1----:R-:W-:Y:S05]  /*92c0*/  @!P0 BRA `(.L_x_196) ;  /* 0xfffffffc00f08947 */ /* 0x002fea000383ffff */
[----:B------:R-:W-:Y:S05]  /*92d0*/  BRA `(.L_x_242) ;  /* 0xffffffec00287947 */ /* 0x000fea000383ffff */
.L_x_197:
[----:B0-----:R0:W1:Y:S02]  /*92e0*/  SYNCS.PHASECHK.TRANS64.TRYWAIT P0, [R7+URZ], R4 ;  /* 0x00000004070075a7 */ /* 0x001064000800017f */
[----:B-1----:R-:W-:Y:S05]  /*92f0*/  @!P0 NANOSLEEP.SYNCS 0x989680 ;  /* 0x009896800000895d */ /* 0x002fea0003900000 */
[----:B------:R-:W1:Y:S02]  /*9300*/  @!P0 SYNCS.PHASECHK.TRANS64 P0, [R7+URZ], R4 ;  /* 0x00000004070085a7 */ /* 0x000e64000800007f */
[----:B-1----:R-:W-:Y:S05]  /*9310*/  @!P0 BRA `(.L_x_197) ;  /* 0xfffffffc00f08947 */ /* 0x002fea000383ffff */
[----:B------:R-:W-:Y:S05]  /*9320*/  BRA `(.L_x_243) ;  /* 0xffffffec00387947 */ /* 0x000fea000383ffff */
.L_x_198:
[----:B0-----:R0:W1:Y:S02]  /*9330*/  SYNCS.PHASECHK.TRANS64.TRYWAIT P0, [R6+URZ], R3 ;  /* 0x00000003060075a7 */ /* 0x001064000800017f */
[----:B-1----:R-:W-:Y:S05]  /*9340*/  @!P0 NANOSLEEP.SYNCS 0x989680 ;  /* 0x009896800000895d */ /* 0x002fea0003900000 */
[----:B------:R-:W1:Y:S02]  /*9350*/  @!P0 SYNCS.PHASECHK.TRANS64 P0, [R6+URZ], R3 ;  /* 0x00000003060085a7 */ /* 0x000e64000800007f */
[----:B-1----:R-:W-:Y:S05]  /*9360*/  @!P0 BRA `(.L_x_198) ;  /* 0xfffffffc00f08947 */ /* 0x002fea000383ffff */
[----:B------:R-:W-:Y:S05]  /*9370*/  BRA `(.L_x_244) ;  /* 0xffffffec00487947 */ /* 0x000fea000383ffff */
.L_x_199:
[----:B0-----:R0:W1:Y:S02]  /*9380*/  SYNCS.PHASECHK.TRANS64.TRYWAIT P0, [R7+URZ], R4 ;  /* 0x00000004070075a7 */ /* 0x001064000800017f */
[----:B-1----:R-:W-:Y:S05]  /*9390*/  @!P0 NANOSLEEP.SYNCS 0x989680 ;  /* 0x009896800000895d */ /* 0x002fea0003900000 */
[----:B------:R-:W1:Y:S02]  /*93a0*/  @!P0 SYNCS.PHASECHK.TRANS64 P0, [R7+URZ], R4 ;  /* 0x00000004070085a7 */ /* 0x000e64000800007f */
[----:B-1----:R-:W-:Y:S05]  /*93b0*/  @!P0 BRA `(.L_x_199) ;  /* 0xfffffffc00f08947 */ /* 0x002fea000383ffff */
[----:B------:R-:W-:Y:S05]  /*93c0*/  BRA `(.L_x_245) ;  /* 0xffffffec00587947 */ /* 0x000fea000383ffff */
.L_x_200:
[----:B0-----:R0:W1:Y:S02]  /*93d0*/  SYNCS.PHASECHK.TRANS64.TRYWAIT P0, [R6+URZ], R3 ;  /* 0x00000003060075a7 */ /* 0x001064000800017f */
[----:B-1----:R-:W-:Y:S05]  /*93e0*/  @!P0 NANOSLEEP.SYNCS 0x989680 ;  /* 0x009896800000895d */ /* 0x002fea0003900000 */
[----:B------:R-:W1:Y:S02]  /*93f0*/  @!P0 SYNCS.PHASECHK.TRANS64 P0, [R6+URZ], R3 ;  /* 0x00000003060085a7 */ /* 0x000e64000800007f */
[----:B-1----:R-:W-:Y:S05]  /*9400*/  @!P0 BRA `(.L_x_200) ;  /* 0xfffffffc00f08947 */ /* 0x002fea000383ffff */
[----:B------:R-:W-:Y:S05]  /*9410*/  BRA `(.L_x_246) ;  /* 0xffffffec00687947 */ /* 0x000fea000383ffff */
.L_x_201:
[----:B0-----:R0:W1:Y:S02]  /*9420*/  SYNCS.PHASECHK.TRANS64.TRYWAIT P0, [R7+URZ], R4 ;  /* 0x00000004070075a7 */ /* 0x001064000800017f */
[----:B-1----:R-:W-:Y:S05]  /*9430*/  @!P0 NANOSLEEP.SYNCS 0x989680 ;  /* 0x009896800000895d */ /* 0x002fea0003900000 */
[----:B------:R-:W1:Y:S02]  /*9440*/  @!P0 SYNCS.PHASECHK.TRANS64 P0, [R7+URZ], R4 ;  /* 0x00000004070085a7 */ /* 0x000e64000800007f */
[----:B-1----:R-:W-:Y:S05]  /*9450*/  @!P0 BRA `(.L_x_201) ;  /* 0xfffffffc00f08947 */ /* 0x002fea000383ffff */
[----:B------:R-:W-:Y:S05]  /*9460*/  BRA `(.L_x_247) ;  /* 0xffffffec00787947 */ /* 0x000fea000383ffff */
.L_x_202:
[----:B0-----:R0:W1:Y:S02]  /*9470*/  SYNCS.PHASECHK.TRANS64.TRYWAIT P0, [R6+URZ], R3 ;  /* 0x00000003060075a7 */ /* 0x001064000800017f */
[----:B-1----:R-:W-:Y:S05]  /*9480*/  @!P0 NANOSLEEP.SYNCS 0x989680 ;  /* 0x009896800000895d */ /* 0x002fea0003900000 */
[----:B------:R-:W1:Y:S02]  /*9490*/  @!P0 SYNCS.PHASECHK.TRANS64 P0, [R6+URZ], R3 ;  /* 0x00000003060085a7 */ /* 0x000e64000800007f */
[----:B-1----:R-:W-:Y:S05]  /*94a0*/  @!P0 BRA `(.L_x_202) ;  /* 0xfffffffc00f08947 */ /* 0x002fea000383ffff */
[----:B------:R-:W-:Y:S05]  /*94b0*/  BRA `(.L_x_248) ;  /* 0xffffffec00887947 */ /* 0x000fea000383ffff */
.L_x_203:
[----:B0-----:R0:W1:Y:S02]  /*94c0*/  SYNCS.PHASECHK.TRANS64.TRYWAIT P0, [R7+URZ], R4 ;  /* 0x00000004070075a7 */ /* 0x001064000800017f */
[----:B-1----:R-:W-:Y:S05]  /*94d0*/  @!P0 NANOSLEEP.SYNCS 0x989680 ;  /* 0x009896800000895d */ /* 0x002fea0003900000 */
[----:B------:R-:W1:Y:S02]  /*94e0*/  @!P0 SYNCS.PHASECHK.TRANS64 P0, [R7+URZ], R4 ;  /* 0x00000004070085a7 */ /* 0x000e64000800007f */
[----:B-1----:R-:W-:Y:S05]  /*94f0*/  @!P0 BRA `(.L_x_203) ;  /* 0xfffffffc00f08947 */ /* 0x002fea000383ffff */
[----:B------:R-:W-:Y:S05]  /*9500*/  BRA `(.L_x_249) ;  /* 0xffffffec00987947 */ /* 0x000fea000383ffff */
.L_x_204:
[----:B0-----:R0:W1:Y:S02]  /*9510*/  SYNCS.PHASECHK.TRANS64.TRYWAIT P0, [R6+URZ], R3 ;  /* 0x00000003060075a7 */ /* 0x001064000800017f */
[----:B-1----:R-:W-:Y:S05]  /*9520*/  @!P0 NANOSLEEP.SYNCS 0x989680 ;  /* 0x009896800000895d */ /* 0x002fea0003900000 */
[----:B------:R-:W1:Y:S02]  /*9530*/  @!P0 SYNCS.PHASECHK.TRANS64 P0, [R6+URZ], R3 ;  /* 0x00000003060085a7 */ /* 0x000e64000800007f */
[----:B-1----:R-:W-:Y:S05]  /*9540*/  @!P0 BRA `(.L_x_204) ;  /* 0xfffffffc00f08947 */ /* 0x002fea000383ffff */
[----:B------:R-:W-:Y:S05]  /*9550*/  BRA `(.L_x_250) ;  /* 0xffffffec00a87947 */ /* 0x000fea000383ffff */
.L_x_205:
[----:B0-----:R0:W1:Y:S02]  /*9560*/  SYNCS.PHASECHK.TRANS64.TRYWAIT P0, [R7+URZ], R4 ;  /* 0x00000004070075a7 */ /* 0x001064000800017f */
[----:B-1----:R-:W-:Y:S05]  /*9570*/  @!P0 NANOSLEEP.SYNCS 0x989680 ;  /* 0x009896800000895d */ /* 0x002fea0003900000 */
[----:B------:R-:W1:Y:S02]  /*9580*/  @!P0 SYNCS.PHASECHK.TRANS64 P0, [R7+URZ], R4 ;  /* 0x00000004070085a7 */ /* 0x000e64000800007f */
[----:B-1----:R-:W-:Y:S05]  /*9590*/  @!P0 BRA `(.L_x_205) ;  /* 0xfffffffc00f08947 */ /* 0x002fea000383ffff */
[----:B------:R-:W-:Y:S05]  /*95a0*/  BRA `(.L_x_251) ;  /* 0xffffffec00b87947 */ /* 0x000fea000383ffff */
.L_x_206:
[----:B0-----:R0:W1:Y:S02]  /*95b0*/  SYNCS.PHASECHK.TRANS64.TRYWAIT P0, [R6+URZ], R3 ;  /* 0x00000003060075a7 */ /* 0x001064000800017f */
[----:B-1----:R-:W-:Y:S05]  /*95c0*/  @!P0 NANOSLEEP.SYNCS 0x989680 ;  /* 0x009896800000895d */ /* 0x002fea0003900000 */
[----:B------:R-:W1:Y:S02]  /*95d0*/  @!P0 SYNCS.PHASECHK.TRANS64 P0, [R6+URZ], R3 ;  /* 0x00000003060085a7 */ /* 0x000e64000800007f */
[----:B-1----:R-:W-:Y:S05]  /*95e0*/  @!P0 BRA `(.L_x_206) ;  /* 0xfffffffc00f08947 */ /* 0x002fea000383ffff */
[----:B------:R-:W-:Y:S05]  /*95f0*/  BRA `(.L_x_252) ;  /* 0xffffffec00c87947 */ /* 0x000fea000383ffff */
.L_x_207:
[----:B0-----:R0:W1:Y:S02]  /*9600*/  SYNCS.PHASECHK.TRANS64.TRYWAIT P0, [R7+URZ], R4 ;  /* 0x00000004070075a7 */ /* 0x001064000800017f */
[----:B-1----:R-:W-:Y:S05]  /*9610*/  @!P0 NANOSLEEP.SYNCS 0x989680 ;  /* 0x009896800000895d */ /* 0x002fea0003900000 */
[----:B------:R-:W1:Y:S02]  /*9620*/  @!P0 SYNCS.PHASECHK.TRANS64 P0, [R7+URZ], R4 ;  /* 0x00000004070085a7 */ /* 0x000e64000800007f */
[----:B-1----:R-:W-:Y:S05]  /*9630*/  @!P0 BRA `(.L_x_207) ;  /* 0xfffffffc00f08947 */ /* 0x002fea000383ffff */
[----:B------:R-:W-:Y:S05]  /*9640*/  BRA `(.L_x_253) ;  /* 0xffffffec00d87947 */ /* 0x000fea000383ffff */
.L_x_208:
[----:B0-----:R0:W1:Y:S02]  /*9650*/  SYNCS.PHASECHK.TRANS64.TRYWAIT P0, [R6+URZ], R3 ;  /* 0x00000003060075a7 */ /* 0x001064000800017f */
[----:B-1----:R-:W-:Y:S05]  /*9660*/  @!P0 NANOSLEEP.SYNCS 0x989680 ;  /* 0x009896800000895d */ /* 0x002fea0003900000 */
[----:B------:R-:W1:Y:S02]  /*9670*/  @!P0 SYNCS.PHASECHK.TRANS64 P0, [R6+URZ], R3 ;  /* 0x00000003060085a7 */ /* 0x000e64000800007f */
[----:B-1----:R-:W-:Y:S05]  /*9680*/  @!P0 BRA `(.L_x_208) ;  /* 0xfffffffc00f08947 */ /* 0x002fea000383ffff */
[----:B------:R-:W-:Y:S05]  /*9690*/  BRA `(.L_x_254) ;  /* 0xffffffec00e87947 */ /* 0x000fea000383ffff */
.L_x_209:
[----:B0-----:R0:W1:Y:S02]  /*96a0*/  SYNCS.PHASECHK.TRANS64.TRYWAIT P0, [R7+URZ], R4 ;  /* 0x00000004070075a7 */ /* 0x001064000800017f */
[----:B-1----:R-:W-:Y:S05]  /*96b0*/  @!P0 NANOSLEEP.SYNCS 0x989680 ;  /* 0x009896800000895d */ /* 0x002fea0003900000 */
[----:B------:R-:W1:Y:S02]  /*96c0*/  @!P0 SYNCS.PHASECHK.TRANS64 P0, [R7+URZ], R4 ;  /* 0x00000004070085a7 */ /* 0x000e64000800007f */
[----:B-1----:R-:W-:Y:S05]  /*96d0*/  @!P0 BRA `(.L_x_209) ;  /* 0xfffffffc00f08947 */ /* 0x002fea000383ffff */
[----:B------:R-:W-:Y:S05]  /*96e0*/  BRA `(.L_x_255) ;  /* 0xffffffec00f87947 */ /* 0x000fea000383ffff */
.L_x_210:
[----:B0-----:R0:W1:Y:S02]  /*96f0*/  SYNCS.PHASECHK.TRANS64.TRYWAIT P0, [R6+URZ], R3 ;  /* 0x00000003060075a7 */ /* 0x001064000800017f */
[----:B-1----:R-:W-:Y:S05]  /*9700*/  @!P0 NANOSLEEP.SYNCS 0x989680 ;  /* 0x009896800000895d */ /* 0x002fea0003900000 */
[----:B------:R-:W1:Y:S02]  /*9710*/  @!P0 SYNCS.PHASECHK.TRANS64 P0, [R6+URZ], R3 ;  /* 0x00000003060085a7 */ /* 0x000e64000800007f */
[----:B-1----:R-:W-:Y:S05]  /*9720*/  @!P0 BRA `(.L_x_210) ;  /* 0xfffffffc00f08947 */ /* 0x002fea000383ffff */
[----:B------:R-:W-:Y:S05]  /*9730*/  BRA `(.L_x_256) ;  /* 0xfffffff000087947 */ /* 0x000fea000383ffff */
.L_x_211:
[----:B0-----:R0:W1:Y:S02]  /*9740*/  SYNCS.PHASECHK.TRANS64.TRYWAIT P0, [R7+URZ], R4 ;  /* 0x00000004070075a7 */ /* 0x001064000800017f */
[----:B-1----:R-:W-:Y:S05]  /*9750*/  @!P0 NANOSLEEP.SYNCS 0x989680 ;  /* 0x009896800000895d */ /* 0x002fea0003900000 */
[----:B------:R-:W1:Y:S02]  /*9760*/  @!P0 SYNCS.PHASECHK.TRANS64 P0, [R7+URZ], R4 ;  /* 0x00000004070085a7 */ /* 0x000e64000800007f */
[----:B-1----:R-:W-:Y:S05]  /*9770*/  @!P0 BRA `(.L_x_211) ;  /* 0xfffffffc00f08947 */ /* 0x002fea000383ffff */
[----:B------:R-:W-:Y:S05]  /*9780*/  BRA `(.L_x_257) ;  /* 0xfffffff000187947 */ /* 0x000fea000383ffff */
.L_x_212:
[----:B0-----:R0:W1:Y:S02]  /*9790*/  SYNCS.PHASECHK.TRANS64.TRYWAIT P0, [R6+URZ], R3 ;  /* 0x00000003060075a7 */ /* 0x001064000800017f */
[----:B-1----:R-:W-:Y:S05]  /*97a0*/  @!P0 NANOSLEEP.SYNCS 0x989680 ;  /* 0x009896800000895d */ /* 0x002fea0003900000 */
[----:B------:R-:W1:Y:S02]  /*97b0*/  @!P0 SYNCS.PHASECHK.TRANS64 P0, [R6+URZ], R3 ;  /* 0x00000003060085a7 */ /* 0x000e64000800007f */
[----:B-1----:R-:W-:Y:S05]  /*97c0*/  @!P0 BRA `(.L_x_212) ;  /* 0xfffffffc00f08947 */ /* 0x002fea000383ffff */
[----:B------:R-:W-:Y:S05]  /*97d0*/  BRA `(.L_x_258) ;  /* 0xfffffff000287947 */ /* 0x000fea000383ffff */
.L_x_213:
[----:B0-----:R0:W1:Y:S02]  /*97e0*/  SYNCS.PHASECHK.TRANS64.TRYWAIT P0, [R7+URZ], R4 ;  /* 0x00000004070075a7 */ /* 0x001064000800017f */
[----:B-1----:R-:W-:Y:S05]  /*97f0*/  @!P0 NANOSLEEP.SYNCS 0x989680 ;  /* 0x009896800000895d */ /* 0x002fea0003900000 */
[----:B------:R-:W1:Y:S02]  /*9800*/  @!P0 SYNCS.PHASECHK.TRANS64 P0, [R7+URZ], R4 ;  /* 0x00000004070085a7 */ /* 0x000e64000800007f */
[----:B-1----:R-:W-:Y:S05]  /*9810*/  @!P0 BRA `(.L_x_213) ;  /* 0xfffffffc00f08947 */ /* 0x002fea000383ffff */
[----:B------:R-:W-:Y:S05]  /*9820*/  BRA `(.L_x_259) ;  /* 0xfffffff000387947 */ /* 0x000fea000383ffff */
.L_x_214:
[----:B0-----:R0:W1:Y:S02]  /*9830*/  SYNCS.PHASECHK.TRANS64.TRYWAIT P0, [R6+URZ], R3 ;  /* 0x00000003060075a7 */ /* 0x001064000800017f */
[----:B-1----:R-:W-:Y:S05]  /*9840*/  @!P0 NANOSLEEP.SYNCS 0x989680 ;  /* 0x009896800000895d */ /* 0x002fea0003900000 */
[----:B------:R-:W1:Y:S02]  /*9850*/  @!P0 SYNCS.PHASECHK.TRANS64 P0, [R6+URZ], R3 ;  /* 0x00000003060085a7 */ /* 0x000e64000800007f */
[----:B-1----:R-:W-:Y:S05]  /*9860*/  @!P0 BRA `(.L_x_214) ;  /* 0xfffffffc00f08947 */ /* 0x002fea000383ffff */
[----:B------:R-:W-:Y:S05]  /*9870*/  BRA `(.L_x_260) ;  /* 0xfffffff000487947 */ /* 0x000fea000383ffff */
.L_x_215:
[----:B0-----:R0:W1:Y:S02]  /*9880*/  SYNCS.PHASECHK.TRANS64.TRYWAIT P0, [R7+URZ], R4 ;  /* 0x00000004070075a7 */ /* 0x001064000800017f */
[----:B-1----:R-:W-:Y:S05]  /*9890*/  @!P0 NANOSLEEP.SYNCS 0x989680 ;  /* 0x009896800000895d */ /* 0x002fea0003900000 */
[----:B------:R-:W1:Y:S02]  /*98a0*/  @!P0 SYNCS.PHASECHK.TRANS64 P0, [R7+URZ], R4 ;  /* 0x00000004070085a7 */ /* 0x000e64000800007f */
[----:B-1----:R-:W-:Y:S05]  /*98b0*/  @!P0 BRA `(.L_x_215) ;  /* 0xfffffffc00f08947 */ /* 0x002fea000383ffff */
[----:B------:R-:W-:Y:S05]  /*98c0*/  BRA `(.L_x_261) ;  /* 0xfffffff000587947 */ /* 0x000fea000383ffff */
.L_x_216:
[----:B-1----:R1:W2:Y:S02]  /*98d0*/  SYNCS.PHASECHK.TRANS64.TRYWAIT P0, [R6+URZ], R3 ;  /* 0x00000003060075a7 */ /* 0x0022a4000800017f */
[----:B--2---:R-:W-:Y:S05]  /*98e0*/  @!P0 NANOSLEEP.SYNCS 0x989680 ;  /* 0x009896800000895d */ /* 0x004fea0003900000 */
[----:B------:R-:W2:Y:S02]  /*98f0*/  @!P0 SYNCS.PHASECHK.TRANS64 P0, [R6+URZ], R3 ;  /* 0x00000003060085a7 */ /* 0x000ea4000800007f */
[----:B--2---:R-:W-:Y:S05]  /*9900*/  @!P0 BRA `(.L_x_216) ;  /* 0xfffffffc00f08947 */ /* 0x004fea000383ffff */
[----:B------:R-:W-:Y:S05]  /*9910*/  BRA `(.L_x_262) ;  /* 0xfffffff000607947 */ /* 0x000fea000383ffff */
.L_x_263:
[----:B------:R-:W-:-:S00]  /*9920*/  BRA `(.L_x_263) ;  /* 0xfffffffc00fc7947 */ /* 0x000fc0000383ffff */
[----:B------:R-:W-:-:S00]  /*9930*/  NOP ;  /* 0x0000000000007918 */ /* 0x000fc00000000000 */
        /* <DEDUP_REMOVED lines=12> */
.L_x_264:


//--------------------- .nv.global.init           --------------------------
	.section	.nv.global.init,"aw",@progbits
.nv.global.init:
	.type		$str$22,@object
	.size		$str$22,($str$23 - $str$22)
$str$22:
        /*0000*/ 	.byte	0x6b, 0x5f, 0x74, 0x69, 0x6c, 0x65, 0x5f, 0x63, 0x6f, 0x75, 0x6e, 0x74, 0x20, 0x3e, 0x3d, 0x20
        /*0010*/ 	.byte	0x31, 0x00
	.type		$str$23,@object
	.size		$str$23,(__unnamed_1 - $str$23)
$str$23:
        /*0012*/ 	.byte	0x2f, 0x74, 0x6d, 0x70, 0x2f, 0x63, 0x75, 0x74, 0x6c, 0x61, 0x73, 0x73, 0x5f, 0x73, 0x77, 0x65
        /*0022*/ 	.byte	0x65, 0x70, 0x5f, 0x73, 0x72, 0x63, 0x2f, 0x69, 0x6e, 0x63, 0x6c, 0x75, 0x64, 0x65, 0x2f, 0x63
        /*0032*/ 	.byte	0x75, 0x74, 0x6c, 0x61, 0x73, 0x73, 0x2f, 0x67, 0x65, 0x6d, 0x6d, 0x2f, 0x63, 0x6f, 0x6c, 0x6c
        /*0042*/ 	.byte	0x65, 0x63, 0x74, 0x69, 0x76, 0x65, 0x2f, 0x73, 0x6d, 0x39, 0x30, 0x5f, 0x6d, 0x6d, 0x61, 0x5f
        /*0052*/ 	.byte	0x74, 0x6d, 0x61, 0x5f, 0x67, 0x6d, 0x6d, 0x61, 0x5f, 0x73, 0x73, 0x5f, 0x77, 0x61, 0x72, 0x70
        /*0062*/ 	.byte	0x73, 0x70, 0x65, 0x63, 0x69, 0x61, 0x6c, 0x69, 0x7a, 0x65, 0x64, 0x2e, 0x68, 0x70, 0x70, 0x00
	.type		__unnamed_1,@object
	.size		__unnamed_1,(.L_0 - __unnamed_1)
__unnamed_1:
        /*0072*/ 	.byte	0x76, 0x6f, 0x69, 0x64, 0x20, 0x63, 0x75, 0x74, 0x6c, 0x61, 0x73, 0x73, 0x3a, 0x3a, 0x67, 0x65
        /* <DEDUP_REMOVED lines=180> */
        /*0bc2*/ 	.byte	0x5d, 0x00
.L_0:


//--------------------- .nv.shared._ZN7cutlass13device_kernelINS_4gemm6kernel13GemmUniversalIN4cute5tupleIJiiiiEEENS1_10collective13CollectiveMmaINS1_34MainloopSm90TmaGmmaWarpSpecializedILi37ENS5_IJNS4_1CILi1EEESB_SB_EEENS1_32KernelTmaWarpSpecializedPingpongEEENS5_IJNSA_ILi64EEENSA_ILi128EEENSA_ILi16EEEEEENS_10bfloat16_tENS5_IJlSB_lEEESJ_SK_NS4_8TiledMMAINS4_8MMA_AtomIJNS4_4SM904GMMA28MMA_64x128x16_F32BF16BF16_SSILNSO_5MajorE0ELSQ_0ELNSO_7ScaleInE1ELSR_1EEEEEENS4_6LayoutISC_NS5_IJNSA_ILi0EEESV_SV_EEEEENS5_IJNS4_10UnderscoreESY_SY_EEEEENS4_13SM90_TMA_LOADENS4_14ComposedLayoutINS4_7SwizzleILi1ELi4ELi3EEENS4_18smem_ptr_flag_bitsILi16EEENSU_INS5_IJNSA_ILi8EEESH_EEENS5_IJSH_SB_EEEEEEEvNS4_8identityES11_S1B_vS1C_EENS_8epilogue10collective6detail29Sm90TmaWarpSpecializedAdapterINS1F_15DefaultEpilogueISJ_SK_SK_NS1E_6thread17LinearCombinationISJ_Li1EffLNS1J_9ScaleType4KindE0ELNS_15FloatRoundStyleE2ESJ_EENS1_15EpilogueDefaultEEEEEvvEEEEvNT_6ParamsE --------------------------
	.section	.nv.shared._ZN7cutlass13device_kernelINS_4gemm6kernel13GemmUniversalIN4cute5tupleIJiiiiEEENS1_10collective13CollectiveMmaINS1_34MainloopSm90TmaGmmaWarpSpecializedILi37ENS5_IJNS4_1CILi1EEESB_SB_EEENS1_32KernelTmaWarpSpecializedPingpongEEENS5_IJNSA_ILi64EEENSA_ILi128EEENSA_ILi16EEEEEENS_10bfloat16_tENS5_IJlSB_lEEESJ_SK_NS4_8TiledMMAINS4_8MMA_AtomIJNS4_4SM904GMMA28MMA_64x128x16_F32BF16BF16_SSILNSO_5MajorE0ELSQ_0ELNSO_7ScaleInE1ELSR_1EEEEEENS4_6LayoutISC_NS5_IJNSA_ILi0EEESV_SV_EEEEENS5_IJNS4_10UnderscoreESY_SY_EEEEENS4_13SM90_TMA_LOADENS4_14ComposedLayoutINS4_7SwizzleILi1ELi4ELi3EEENS4_18smem_ptr_flag_bitsILi16EEENSU_INS5_IJNSA_ILi8EEESH_EEENS5_IJSH_SB_EEEEEEEvNS4_8identityES11_S1B_vS1C_EENS_8epilogue10collective6detail29Sm90TmaWarpSpecializedAdapterINS1F_15DefaultEpilogueISJ_SK_SK_NS1E_6thread17LinearCombinationISJ_Li1EffLNS1J_9ScaleType4KindE0ELNS_15FloatRoundStyleE2ESJ_EENS1_15EpilogueDefaultEEEEEvvEEEEvNT_6ParamsE,"aw",@nobits
	.sectionflags	@""
	.align	16
	.zero		1024


//--------------------- .nv.shared.reserved.0     --------------------------
	.section	.nv.shared.reserved.0,"aw",@nobits
	.weak		__nv_reservedSMEM_offset_0_alias
	.size		__nv_reservedSMEM_offset_0_alias, 0, 0
	.other		__nv_reservedSMEM_offset_0_alias,@"STO_CUDA_RESERVED_SHARED STV_DEFAULT"
__nv_reservedSMEM_offset_0_alias:
	.zero		0


//--------------------- .nv.global                --------------------------
	.section	.nv.global,"aw",@nobits
.nv.global:
	.type		_ZN39_INTERNAL_37cc5dc7_4_k_cu_c2030b59_47014cute1_E,@object
	.size		_ZN39_INTERNAL_37cc5dc7_4_k_cu_c2030b59_47014cute1_E,(_ZN39_INTERNAL_37cc5dc7_4_k_cu_c2030b59_47014cuda3std3__45__cpo6cbeginE - _ZN39_INTERNAL_37cc5dc7_4_k_cu_c2030b59_47014cute1_E)
_ZN39_INTERNAL_37cc5dc7_4_k_cu_c2030b59_47014cute1_E:
	.zero		1
	.type		_ZN39_INTERNAL_37cc5dc7_4_k_cu_c2030b59_47014cuda3std3__45__cpo6cbeginE,@object
	.size		_ZN39_INTERNAL_37cc5dc7_4_k_cu_c2030b59_47014cuda3std3__45__cpo6cbeginE,(_ZN39_INTERNAL_37cc5dc7_4_k_cu_c2030b59_47014cuda3std3__48in_placeE - _ZN39_INTERNAL_37cc5dc7_4_k_cu_c2030b59_47014cuda3std3__45__cpo6cbeginE)
_ZN39_INTERNAL_37cc5dc7_4_k_cu_c2030b59_47014cuda3std3__45__cpo6cbeginE:
	.zero		1
	.type		_ZN39_INTERNAL_37cc5dc7_4_k_cu_c2030b59_47014cuda3std3__48in_placeE,@object
	.size		_ZN39_INTERNAL_37cc5dc7_4_k_cu_c2030b59_47014cuda3std3__48in_placeE,(_ZN39_INTERNAL_37cc5dc7_4_k_cu_c2030b59_47014cuda3std6ranges3__45__cpo9iter_moveE - _ZN39_INTERNAL_37cc5dc7_4_k_cu_c2030b59_47014cuda3std3__48in_placeE)
_ZN39_INTERNAL_37cc5dc7_4_k_cu_c2030b59_47014cuda3std3__48in_placeE:
	.zero		1
	.type		_ZN39_INTERNAL_37cc5dc7_4_k_cu_c2030b59_47014cuda3std6ranges3__45__cpo9iter_moveE,@object
	.size		_ZN39_INTERNAL_37cc5dc7_4_k_cu_c2030b59_47014cuda3std6ranges3__45__cpo9iter_moveE,(_ZN39_INTERNAL_37cc5dc7_4_k_cu_c2030b59_47014cuda3std3__45__cpo5beginE - _ZN39_INTERNAL_37cc5dc7_4_k_cu_c2030b59_47014cuda3std6ranges3__45__cpo9iter_moveE)
_ZN39_INTERNAL_37cc5dc7_4_k_cu_c2030b59_47014cuda3std6ranges3__45__cpo9iter_moveE:
	.zero		1
	.type		_ZN39_INTERNAL_37cc5dc7_4_k_cu_c2030b59_47014cuda3std3__45__cpo5beginE,@object
	.size		_ZN39_INTERNAL_37cc5dc7_4_k_cu_c2030b59_47014cuda3std3__45__cpo5beginE,(_ZN39_INTERNAL_37cc5dc7_4_k_cu_c2030b59_47014cuda3std3__441_GLOBAL__N__37cc5dc7_4_k_cu_c2030b59_47016ignoreE - _ZN39_INTERNAL_37cc5dc7_4_k_cu_c2030b59_47014cuda3std3__45__cpo5beginE)
_ZN39_INTERNAL_37cc5dc7_4_k_cu_c2030b59_47014cuda3std3__45__cpo5beginE:
	.zero		1
	.type		_ZN39_INTERNAL_37cc5dc7_4_k_cu_c2030b59_47014cuda3std3__441_GLOBAL__N__37cc5dc7_4_k_cu_c2030b59_47016ignoreE,@object
	.size		_ZN39_INTERNAL_37cc5dc7_4_k_cu_c2030b59_47014cuda3std3__441_GLOBAL__N__37cc5dc7_4_k_cu_c2030b59_47016ignoreE,(_ZN39_INTERNAL_37cc5dc7_4_k_cu_c2030b59_47014cute7productE - _ZN39_INTERNAL_37cc5dc7_4_k_cu_c2030b59_47014cuda3std3__441_GLOBAL__N__37cc5dc7_4_k_cu_c2030b59_47016ignoreE)
_ZN39_INTERNAL_37cc5dc7_4_k_cu_c2030b59_47014cuda3std3__441_GLOBAL__N__37cc5dc7_4_k_cu_c2030b59_47016ignoreE:
	.zero		1
	.type		_ZN39_INTERNAL_37cc5dc7_4_k_cu_c2030b59_47014cute7productE,@object
	.size		_ZN39_INTERNAL_37cc5dc7_4_k_cu_c2030b59_47014cute7productE,(_ZN39_INTERNAL_37cc5dc7_4_k_cu_c2030b59_47014cuda3std3__45__cpo3endE - _ZN39_INTERNAL_37cc5dc7_4_k_cu_c2030b59_47014cute7productE)
_ZN39_INTERNAL_37cc5dc7_4_k_cu_c2030b59_47014cute7productE:
	.zero		1
	.type		_ZN39_INTERNAL_37cc5dc7_4_k_cu_c2030b59_47014cuda3std3__45__cpo3endE,@object
	.size		_ZN39_INTERNAL_37cc5dc7_4_k_cu_c2030b59_47014cuda3std3__45__cpo3endE,(_ZN39_INTERNAL_37cc5dc7_4_k_cu_c2030b59_47014cuda3std3__419piecewise_constructE - _ZN39_INTERNAL_37cc5dc7_4_k_cu_c2030b59_47014cuda3std3__45__cpo3endE)
_ZN39_INTERNAL_37cc5dc7_4_k_cu_c2030b59_47014cuda3std3__45__cpo3endE:
	.zero		1
	.type		_ZN39_INTERNAL_37cc5dc7_4_k_cu_c2030b59_47014cuda3std3__419piecewise_constructE,@object
	.size		_ZN39_INTERNAL_37cc5dc7_4_k_cu_c2030b59_47014cuda3std3__419piecewise_constructE,(_ZN39_INTERNAL_37cc5dc7_4_k_cu_c2030b59_47014cuda3std3__45__cpo4cendE - _ZN39_INTERNAL_37cc5dc7_4_k_cu_c2030b59_47014cuda3std3__419piecewise_constructE)
_ZN39_INTERNAL_37cc5dc7_4_k_cu_c2030b59_47014cuda3std3__419piecewise_constructE:
	.zero		1
	.type		_ZN39_INTERNAL_37cc5dc7_4_k_cu_c2030b59_47014cuda3std3__45__cpo4cendE,@object
	.size		_ZN39_INTERNAL_37cc5dc7_4_k_cu_c2030b59_47014cuda3std3__45__cpo4cendE,(_ZN39_INTERNAL_37cc5dc7_4_k_cu_c2030b59_47014cuda3std6ranges3__45__cpo4swapE - _ZN39_INTERNAL_37cc5dc7_4_k_cu_c2030b59_47014cuda3std3__45__cpo4cendE)
_ZN39_INTERNAL_37cc5dc7_4_k_cu_c2030b59_47014cuda3std3__45__cpo4cendE:
	.zero		1
	.type		_ZN39_INTERNAL_37cc5dc7_4_k_cu_c2030b59_47014cuda3std6ranges3__45__cpo4swapE,@object
	.size		_ZN39_INTERNAL_37cc5dc7_4_k_cu_c2030b59_47014cuda3std6ranges3__45__cpo4swapE,(.L_8 - _ZN39_INTERNAL_37cc5dc7_4_k_cu_c2030b59_47014cuda3std6ranges3__45__cpo4swapE)
_ZN39_INTERNAL_37cc5dc7_4_k_cu_c2030b59_47014cuda3std6ranges3__45__cpo4swapE:
	.zero		1
.L_8:


//--------------------- .nv.constant0._ZN7cutlass13device_kernelINS_4gemm6kernel13GemmUniversalIN4cute5tupleIJiiiiEEENS1_10collective13CollectiveMmaINS1_34MainloopSm90TmaGmmaWarpSpecializedILi37ENS5_IJNS4_1CILi1EEESB_SB_EEENS1_32KernelTmaWarpSpecializedPingpongEEENS5_IJNSA_ILi64EEENSA_ILi128EEENSA_ILi16EEEEEENS_10bfloat16_tENS5_IJlSB_lEEESJ_SK_NS4_8TiledMMAINS4_8MMA_AtomIJNS4_4SM904GMMA28MMA_64x128x16_F32BF16BF16_SSILNSO_5MajorE0ELSQ_0ELNSO_7ScaleInE1ELSR_1EEEEEENS4_6LayoutISC_NS5_IJNSA_ILi0EEESV_SV_EEEEENS5_IJNS4_10UnderscoreESY_SY_EEEEENS4_13SM90_TMA_LOADENS4_14ComposedLayoutINS4_7SwizzleILi1ELi4ELi3EEENS4_18smem_ptr_flag_bitsILi16EEENSU_INS5_IJNSA_ILi8EEESH_EEENS5_IJSH_SB_EEEEEEEvNS4_8identityES11_S1B_vS1C_EENS_8epilogue10collective6detail29Sm90TmaWarpSpecializedAdapterINS1F_15DefaultEpilogueISJ_SK_SK_NS1E_6thread17LinearCombinationISJ_Li1EffLNS1J_9ScaleType4KindE0ELNS_15FloatRoundStyleE2ESJ_EENS1_15EpilogueDefaultEEEEEvvEEEEvNT_6ParamsE --------------------------
	.section	.nv.constant0._ZN7cutlass13device_kernelINS_4gemm6kernel13GemmUniversalIN4cute5tupleIJiiiiEEENS1_10collective13CollectiveMmaINS1_34MainloopSm90TmaGmmaWarpSpecializedILi37ENS5_IJNS4_1CILi1EEESB_SB_EEENS1_32KernelTmaWarpSpecializedPingpongEEENS5_IJNSA_ILi64EEENSA_ILi128EEENSA_ILi16EEEEEENS_10bfloat16_tENS5_IJlSB_lEEESJ_SK_NS4_8TiledMMAINS4_8MMA_AtomIJNS4_4SM904GMMA28MMA_64x128x16_F32BF16BF16_SSILNSO_5MajorE0ELSQ_0ELNSO_7ScaleInE1ELSR_1EEEEEENS4_6LayoutISC_NS5_IJNSA_ILi0EEESV_SV_EEEEENS5_IJNS4_10UnderscoreESY_SY_EEEEENS4_13SM90_TMA_LOADENS4_14ComposedLayoutINS4_7SwizzleILi1ELi4ELi3EEENS4_18smem_ptr_flag_bitsILi16EEENSU_INS5_IJNSA_ILi8EEESH_EEENS5_IJSH_SB_EEEEEEEvNS4_8identityES11_S1B_vS1C_EENS_8epilogue10collective6detail29Sm90TmaWarpSpecializedAdapterINS1F_15DefaultEpilogueISJ_SK_SK_NS1E_6thread17LinearCombinationISJ_Li1EffLNS1J_9ScaleType4KindE0ELNS_15FloatRoundStyleE2ESJ_EENS1_15EpilogueDefaultEEEEEvvEEEEvNT_6ParamsE,"a",@progbits
	.sectionflags	@""
	.align	4
.nv.constant0._ZN7cutlass13device_kernelINS_4gemm6kernel13GemmUniversalIN4cute5tupleIJiiiiEEENS1_10collective13CollectiveMmaINS1_34MainloopSm90TmaGmmaWarpSpecializedILi37ENS5_IJNS4_1CILi1EEESB_SB_EEENS1_32KernelTmaWarpSpecializedPingpongEEENS5_IJNSA_ILi64EEENSA_ILi128EEENSA_ILi16EEEEEENS_10bfloat16_tENS5_IJlSB_lEEESJ_SK_NS4_8TiledMMAINS4_8MMA_AtomIJNS4_4SM904GMMA28MMA_64x128x16_F32BF16BF16_SSILNSO_5MajorE0ELSQ_0ELNSO_7ScaleInE1ELSR_1EEEEEENS4_6LayoutISC_NS5_IJNSA_ILi0EEESV_SV_EEEEENS5_IJNS4_10UnderscoreESY_SY_EEEEENS4_13SM90_TMA_LOADENS4_14ComposedLayoutINS4_7SwizzleILi1ELi4ELi3EEENS4_18smem_ptr_flag_bitsILi16EEENSU_INS5_IJNSA_ILi8EEESH_EEENS5_IJSH_SB_EEEEEEEvNS4_8identityES11_S1B_vS1C_EENS_8epilogue10collective6detail29Sm90TmaWarpSpecializedAdapterINS1F_15DefaultEpilogueISJ_SK_SK_NS1E_6thread17LinearCombinationISJ_Li1EffLNS1J_9ScaleType4KindE0ELNS_15FloatRoundStyleE2ESJ_EENS1_15EpilogueDefaultEEEEEvvEEEEvNT_6ParamsE:
	.zero		1664


//--------------------- SYMBOLS --------------------------

	.type		.nv.reservedSmem.offset0,@object
	.size		.nv.reservedSmem.offset0,0x4
	.type		__assertfail,@function
